//
// Generated by NVIDIA NVVM Compiler
//
// Compiler Build ID: CL-36424714
// Cuda compilation tools, release 13.0, V13.0.88
// Based on NVVM 20.0.0
//

.version 9.0
.target sm_100
.address_size 64

	// .globl	_Z24wave_gpu_shmem_multistepI20DoubleSlitSmallScaleEvfPfS1_S1_S1_iiiiiii
.extern .func  (.param .b32 func_retval0) vprintf
(
	.param .b64 vprintf_param_0,
	.param .b64 vprintf_param_1
)
;
.extern .func __assertfail
(
	.param .b64 __assertfail_param_0,
	.param .b64 __assertfail_param_1,
	.param .b32 __assertfail_param_2,
	.param .b64 __assertfail_param_3,
	.param .b64 __assertfail_param_4
)
;
.global .align 1 .b8 __unnamed_1[144] = {118, 111, 105, 100, 32, 119, 97, 118, 101, 95, 103, 112, 117, 95, 115, 104, 109, 101, 109, 95, 109, 117, 108, 116, 105, 115, 116, 101, 112, 40, 102, 108, 111, 97, 116, 44, 32, 102, 108, 111, 97, 116, 32, 42, 44, 32, 102, 108, 111, 97, 116, 32, 42, 44, 32, 102, 108, 111, 97, 116, 32, 42, 44, 32, 102, 108, 111, 97, 116, 32, 42, 44, 32, 105, 110, 116, 44, 32, 105, 110, 116, 44, 32, 105, 110, 116, 44, 32, 105, 110, 116, 44, 32, 105, 110, 116, 44, 32, 105, 110, 116, 44, 32, 105, 110, 116, 41, 32, 91, 119, 105, 116, 104, 32, 83, 99, 101, 110, 101, 32, 61, 32, 68, 111, 117, 98, 108, 101, 83, 108, 105, 116, 83, 109, 97, 108, 108, 83, 99, 97, 108, 101, 93};
.global .align 1 .b8 __unnamed_2[134] = {118, 111, 105, 100, 32, 119, 97, 118, 101, 95, 103, 112, 117, 95, 115, 104, 109, 101, 109, 95, 109, 117, 108, 116, 105, 115, 116, 101, 112, 40, 102, 108, 111, 97, 116, 44, 32, 102, 108, 111, 97, 116, 32, 42, 44, 32, 102, 108, 111, 97, 116, 32, 42, 44, 32, 102, 108, 111, 97, 116, 32, 42, 44, 32, 102, 108, 111, 97, 116, 32, 42, 44, 32, 105, 110, 116, 44, 32, 105, 110, 116, 44, 32, 105, 110, 116, 44, 32, 105, 110, 116, 44, 32, 105, 110, 116, 44, 32, 105, 110, 116, 44, 32, 105, 110, 116, 41, 32, 91, 119, 105, 116, 104, 32, 83, 99, 101, 110, 101, 32, 61, 32, 68, 111, 117, 98, 108, 101, 83, 108, 105, 116, 93};
.global .align 1 .b8 $str[31] = {116, 111, 116, 97, 108, 95, 116, 105, 108, 101, 95, 100, 105, 109, 95, 120, 32, 61, 61, 32, 98, 108, 111, 99, 107, 68, 105, 109, 46, 120};
.global .align 1 .b8 $str$1[27] = {47, 116, 109, 112, 47, 115, 97, 115, 115, 95, 99, 117, 95, 95, 99, 111, 113, 101, 98, 105, 48, 47, 107, 46, 99, 117};
.global .align 1 .b8 $str$2[31] = {116, 111, 116, 97, 108, 95, 116, 105, 108, 101, 95, 100, 105, 109, 95, 121, 32, 61, 61, 32, 98, 108, 111, 99, 107, 68, 105, 109, 46, 121};
.global .align 1 .b8 $str$3[62] = {117, 48, 95, 115, 104, 109, 101, 109, 95, 105, 100, 120, 32, 62, 61, 32, 48, 32, 38, 38, 32, 117, 48, 95, 115, 104, 109, 101, 109, 95, 105, 100, 120, 32, 60, 32, 116, 111, 116, 97, 108, 95, 115, 104, 109, 101, 109, 95, 115, 105, 122, 101, 95, 101, 108, 101, 109, 101, 110, 116, 115};
.extern .shared .align 16 .b8 shmem[];
.global .align 1 .b8 $str$5[62] = {117, 49, 95, 115, 104, 109, 101, 109, 95, 105, 100, 120, 32, 62, 61, 32, 48, 32, 38, 38, 32, 117, 49, 95, 115, 104, 109, 101, 109, 95, 105, 100, 120, 32, 60, 32, 116, 111, 116, 97, 108, 95, 115, 104, 109, 101, 109, 95, 115, 105, 122, 101, 95, 101, 108, 101, 109, 101, 110, 116, 115};
.global .align 1 .b8 $str$6[61] = {71, 80, 85, 32, 105, 100, 120, 95, 115, 116, 101, 112, 32, 61, 32, 37, 100, 44, 32, 108, 111, 99, 97, 108, 95, 116, 105, 109, 101, 115, 116, 101, 112, 32, 61, 32, 37, 100, 44, 32, 105, 110, 105, 116, 95, 116, 32, 61, 32, 37, 102, 44, 32, 116, 32, 61, 32, 37, 102, 10};
.global .align 1 .b8 $str$7[50] = {71, 80, 85, 32, 116, 104, 114, 101, 97, 100, 95, 99, 111, 109, 112, 117, 116, 101, 95, 120, 32, 61, 32, 37, 100, 44, 32, 116, 104, 114, 101, 97, 100, 95, 99, 111, 109, 112, 117, 116, 101, 95, 121, 32, 61, 32, 37, 100, 10};
.global .align 1 .b8 $str$8[51] = {73, 78, 66, 79, 85, 78, 68, 83, 40, 116, 104, 114, 101, 97, 100, 95, 99, 111, 109, 112, 117, 116, 101, 95, 120, 44, 32, 116, 104, 114, 101, 97, 100, 95, 99, 111, 109, 112, 117, 116, 101, 95, 121, 41, 32, 61, 32, 37, 100, 10};
.global .align 1 .b8 $str$9[23] = {71, 80, 85, 32, 105, 115, 95, 98, 111, 114, 100, 101, 114, 32, 111, 114, 32, 119, 97, 108, 108, 10};
.global .align 1 .b8 $str$11[21] = {71, 80, 85, 32, 100, 111, 105, 110, 103, 32, 114, 101, 97, 108, 32, 109, 97, 116, 104, 10};
.global .align 1 .b8 $str$12[1066] = {98, 108, 111, 99, 107, 73, 100, 120, 46, 120, 32, 61, 32, 37, 100, 44, 32, 98, 108, 111, 99, 107, 73, 100, 120, 46, 121, 32, 61, 32, 37, 100, 44, 32, 116, 104, 114, 101, 97, 100, 73, 100, 120, 46, 120, 32, 61, 32, 37, 100, 44, 32, 116, 104, 114, 101, 97, 100, 73, 100, 120, 46, 121, 32, 61, 32, 37, 100, 10, 32, 32, 32, 32, 32, 32, 32, 32, 32, 32, 32, 32, 32, 32, 32, 32, 32, 32, 32, 32, 32, 32, 32, 32, 32, 98, 108, 111, 99, 107, 95, 102, 105, 110, 97, 108, 95, 99, 111, 109, 112, 117, 116, 101, 95, 115, 116, 97, 114, 116, 95, 120, 32, 61, 32, 37, 100, 44, 32, 98, 108, 111, 99, 107, 95, 102, 105, 110, 97, 108, 95, 99, 111, 109, 112, 117, 116, 101, 95, 115, 116, 97, 114, 116, 95, 121, 32, 61, 32, 37, 100, 10, 32, 32, 32, 32, 32, 32, 32, 32, 32, 32, 32, 32, 32, 32, 32, 32, 32, 32, 32, 32, 32, 32, 32, 32, 32, 98, 108, 111, 99, 107, 95, 108, 111, 97, 100, 95, 115, 116, 97, 114, 116, 95, 120, 32, 61, 32, 37, 100, 44, 32, 98, 108, 111, 99, 107, 95, 108, 111, 97, 100, 95, 115, 116, 97, 114, 116, 95, 121, 32, 61, 32, 37, 100, 10, 32, 32, 32, 32, 32, 32, 32, 32, 32, 32, 32, 32, 32, 32, 32, 32, 32, 32, 32, 32, 32, 32, 32, 32, 32, 98, 108, 111, 99, 107, 95, 99, 111, 109, 112, 117, 116, 101, 95, 115, 116, 97, 114, 116, 95, 120, 32, 61, 32, 37, 100, 44, 32, 98, 108, 111, 99, 107, 95, 99, 111, 109, 112, 117, 116, 101, 95, 115, 116, 97, 114, 116, 95, 121, 32, 61, 32, 37, 100, 10, 32, 32, 32, 32, 32, 32, 32, 32, 32, 32, 32, 32, 32, 32, 32, 32, 32, 32, 32, 32, 32, 32, 32, 32, 32, 116, 104, 114, 101, 97, 100, 95, 99, 111, 109, 112, 117, 116, 101, 95, 120, 32, 61, 32, 37, 100, 44, 32, 116, 104, 114, 101, 97, 100, 95, 99, 111, 109, 112, 117, 116, 101, 95, 121, 32, 61, 32, 37, 100, 44, 32, 116, 104, 114, 101, 97, 100, 95, 99, 111, 109, 112, 117, 116, 101, 95, 103, 108, 111, 98, 97, 108, 95, 105, 100, 120, 32, 61, 32, 37, 100, 10, 32, 32, 32, 32, 32, 32, 32, 32, 32, 32, 32, 32, 32, 32, 32, 32, 32, 32, 32, 32, 32, 32, 32, 32, 32, 103, 108, 111, 98, 97, 108, 95, 116, 105, 109, 101, 115, 116, 101, 112, 32, 61, 32, 37, 100, 10, 32, 32, 32, 32, 32, 32, 32, 32, 32, 32, 32, 32, 32, 32, 32, 32, 32, 32, 32, 32, 32, 32, 32, 32, 32, 120, 95, 114, 101, 108, 95, 108, 111, 97, 100, 95, 98, 108, 111, 99, 107, 32, 61, 32, 37, 100, 44, 32, 121, 95, 114, 101, 108, 95, 108, 111, 97, 100, 95, 98, 108, 111, 99, 107, 32, 61, 32, 37, 100, 10, 32, 32, 32, 32, 32, 32, 32, 32, 32, 32, 32, 32, 32, 32, 32, 32, 32, 32, 32, 32, 32, 32, 32, 32, 32, 115, 104, 109, 101, 109, 95, 108, 111, 99, 97, 108, 95, 105, 100, 120, 32, 61, 32, 37, 100, 10, 32, 32, 32, 32, 32, 32, 32, 32, 32, 32, 32, 32, 32, 32, 32, 32, 32, 32, 32, 32, 32, 32, 32, 32, 32, 100, 111, 117, 98, 108, 101, 95, 112, 114, 101, 118, 95, 105, 100, 120, 32, 61, 32, 37, 100, 44, 32, 112, 114, 101, 118, 95, 105, 100, 120, 32, 61, 32, 37, 100, 44, 32, 99, 117, 114, 114, 95, 105, 100, 120, 32, 61, 32, 37, 100, 10, 32, 32, 32, 32, 32, 32, 32, 32, 32, 32, 32, 32, 32, 32, 32, 32, 32, 32, 32, 32, 32, 32, 32, 32, 32, 105, 115, 95, 98, 111, 114, 100, 101, 114, 32, 61, 32, 37, 100, 10, 32, 32, 32, 32, 32, 32, 32, 32, 32, 32, 32, 32, 32, 32, 32, 32, 32, 32, 32, 32, 32, 32, 32, 32, 32, 117, 95, 110, 101, 120, 116, 95, 118, 97, 108, 32, 61, 32, 37, 102, 10, 32, 32, 32, 32, 32, 32, 32, 32, 32, 32, 32, 32, 32, 32, 32, 32, 32, 32, 32, 32, 32, 32, 32, 32, 32, 115, 104, 109, 101, 109, 91, 112, 114, 101, 118, 95, 105, 100, 120, 93, 32, 61, 32, 37, 102, 10, 32, 32, 32, 32, 32, 32, 32, 32, 32, 32, 32, 32, 32, 32, 32, 32, 32, 32, 32, 32, 32, 32, 32, 32, 32, 115, 104, 109, 101, 109, 91, 100, 111, 117, 98, 108, 101, 95, 112, 114, 101, 118, 95, 105, 100, 120, 93, 32, 61, 32, 37, 102, 10, 32, 32, 32, 32, 32, 32, 32, 32, 32, 32, 32, 32, 32, 32, 32, 32, 32, 32, 32, 32, 32, 32, 32, 32, 32, 115, 104, 109, 101, 109, 91, 112, 114, 101, 118, 95, 105, 100, 120, 32, 45, 32, 49, 93, 32, 61, 32, 37, 102, 10, 32, 32, 32, 32, 32, 32, 32, 32, 32, 32, 32, 32, 32, 32, 32, 32, 32, 32, 32, 32, 32, 32, 32, 32, 32, 115, 104, 109, 101, 109, 91, 112, 114, 101, 118, 95, 105, 100, 120, 32, 43, 32, 49, 93, 32, 61, 32, 37, 102, 10, 32, 32, 32, 32, 32, 32, 32, 32, 32, 32, 32, 32, 32, 32, 32, 32, 32, 32, 32, 32, 32, 32, 32, 32, 32, 115, 104, 109, 101, 109, 91, 112, 114, 101, 118, 95, 105, 100, 120, 32, 45, 32, 116, 111, 116, 97, 108, 95, 116, 105, 108, 101, 95, 100, 105, 109, 95, 120, 93, 32, 61, 32, 37, 102, 10, 32, 32, 32, 32, 32, 32, 32, 32, 32, 32, 32, 32, 32, 32, 32, 32, 32, 32, 32, 32, 32, 32, 32, 32, 32, 115, 104, 109, 101, 109, 91, 112, 114, 101, 118, 95, 105, 100, 120, 32, 43, 32, 116, 111, 116, 97, 108, 95, 116, 105, 108, 101, 95, 100, 105, 109, 95, 120, 93, 32, 61, 32, 37, 102, 10};
.global .align 1 .b8 $str$13[71] = {116, 104, 114, 101, 97, 100, 95, 108, 111, 97, 100, 115, 116, 111, 114, 101, 95, 120, 32, 61, 61, 32, 68, 69, 66, 85, 71, 95, 73, 68, 88, 95, 88, 32, 38, 38, 32, 116, 104, 114, 101, 97, 100, 95, 108, 111, 97, 100, 115, 116, 111, 114, 101, 95, 121, 32, 61, 61, 32, 68, 69, 66, 85, 71, 95, 73, 68, 88, 95, 89};
.global .align 1 .b8 $str$14[84] = {71, 80, 85, 32, 119, 114, 105, 116, 105, 110, 103, 32, 98, 97, 99, 107, 32, 111, 110, 32, 109, 97, 99, 114, 111, 45, 105, 116, 101, 114, 45, 115, 116, 97, 114, 116, 32, 37, 100, 58, 32, 101, 120, 116, 114, 97, 48, 91, 37, 100, 93, 32, 61, 32, 37, 102, 32, 98, 121, 32, 114, 101, 97, 100, 105, 110, 103, 32, 115, 104, 109, 101, 109, 91, 37, 100, 93, 32, 61, 32, 37, 102, 10};
.global .align 4 .b8 __cudart_i2opi_f[24] = {65, 144, 67, 60, 153, 149, 98, 219, 192, 221, 52, 245, 209, 87, 39, 252, 41, 21, 68, 78, 110, 131, 249, 162};

.visible .entry _Z24wave_gpu_shmem_multistepI20DoubleSlitSmallScaleEvfPfS1_S1_S1_iiiiiii(
	.param .f32 _Z24wave_gpu_shmem_multistepI20DoubleSlitSmallScaleEvfPfS1_S1_S1_iiiiiii_param_0,
	.param .u64 .ptr .align 1 _Z24wave_gpu_shmem_multistepI20DoubleSlitSmallScaleEvfPfS1_S1_S1_iiiiiii_param_1,
	.param .u64 .ptr .align 1 _Z24wave_gpu_shmem_multistepI20DoubleSlitSmallScaleEvfPfS1_S1_S1_iiiiiii_param_2,
	.param .u64 .ptr .align 1 _Z24wave_gpu_shmem_multistepI20DoubleSlitSmallScaleEvfPfS1_S1_S1_iiiiiii_param_3,
	.param .u64 .ptr .align 1 _Z24wave_gpu_shmem_multistepI20DoubleSlitSmallScaleEvfPfS1_S1_S1_iiiiiii_param_4,
	.param .u32 _Z24wave_gpu_shmem_multistepI20DoubleSlitSmallScaleEvfPfS1_S1_S1_iiiiiii_param_5,
	.param .u32 _Z24wave_gpu_shmem_multistepI20DoubleSlitSmallScaleEvfPfS1_S1_S1_iiiiiii_param_6,
	.param .u32 _Z24wave_gpu_shmem_multistepI20DoubleSlitSmallScaleEvfPfS1_S1_S1_iiiiiii_param_7,
	.param .u32 _Z24wave_gpu_shmem_multistepI20DoubleSlitSmallScaleEvfPfS1_S1_S1_iiiiiii_param_8,
	.param .u32 _Z24wave_gpu_shmem_multistepI20DoubleSlitSmallScaleEvfPfS1_S1_S1_iiiiiii_param_9,
	.param .u32 _Z24wave_gpu_shmem_multistepI20DoubleSlitSmallScaleEvfPfS1_S1_S1_iiiiiii_param_10,
	.param .u32 _Z24wave_gpu_shmem_multistepI20DoubleSlitSmallScaleEvfPfS1_S1_S1_iiiiiii_param_11
)
{
	.local .align 16 .b8 	__local_depot0[176];
	.reg .b64 	%SP;
	.reg .b64 	%SPL;
	.reg .pred 	%p<70>;
	.reg .b16 	%rs<3>;
	.reg .b32 	%r<172>;
	.reg .b32 	%f<86>;
	.reg .b64 	%rd<91>;
	.reg .b64 	%fd<14>;

	mov.u64 	%SPL, __local_depot0;
	cvta.local.u64 	%SP, %SPL;
	ld.param.f32 	%f15, [_Z24wave_gpu_shmem_multistepI20DoubleSlitSmallScaleEvfPfS1_S1_S1_iiiiiii_param_0];
	ld.param.u64 	%rd11, [_Z24wave_gpu_shmem_multistepI20DoubleSlitSmallScaleEvfPfS1_S1_S1_iiiiiii_param_1];
	ld.param.u64 	%rd12, [_Z24wave_gpu_shmem_multistepI20DoubleSlitSmallScaleEvfPfS1_S1_S1_iiiiiii_param_2];
	ld.param.u32 	%r52, [_Z24wave_gpu_shmem_multistepI20DoubleSlitSmallScaleEvfPfS1_S1_S1_iiiiiii_param_5];
	ld.param.u32 	%r53, [_Z24wave_gpu_shmem_multistepI20DoubleSlitSmallScaleEvfPfS1_S1_S1_iiiiiii_param_6];
	ld.param.u32 	%r54, [_Z24wave_gpu_shmem_multistepI20DoubleSlitSmallScaleEvfPfS1_S1_S1_iiiiiii_param_7];
	ld.param.u32 	%r55, [_Z24wave_gpu_shmem_multistepI20DoubleSlitSmallScaleEvfPfS1_S1_S1_iiiiiii_param_8];
	ld.param.u32 	%r56, [_Z24wave_gpu_shmem_multistepI20DoubleSlitSmallScaleEvfPfS1_S1_S1_iiiiiii_param_9];
	ld.param.u32 	%r57, [_Z24wave_gpu_shmem_multistepI20DoubleSlitSmallScaleEvfPfS1_S1_S1_iiiiiii_param_10];
	ld.param.u32 	%r58, [_Z24wave_gpu_shmem_multistepI20DoubleSlitSmallScaleEvfPfS1_S1_S1_iiiiiii_param_11];
	add.u64 	%rd1, %SPL, 0;
	mov.u32 	%r59, %ntid.x;
	setp.eq.s32 	%p6, %r52, %r59;
	@%p6 bra 	$L__BB0_2;
	mov.u64 	%rd16, $str;
	cvta.global.u64 	%rd17, %rd16;
	mov.u64 	%rd18, $str$1;
	cvta.global.u64 	%rd19, %rd18;
	mov.u64 	%rd20, __unnamed_1;
	cvta.global.u64 	%rd21, %rd20;
	{ // callseq 0, 0
	.param .b64 param0;
	st.param.b64 	[param0], %rd17;
	.param .b64 param1;
	st.param.b64 	[param1], %rd19;
	.param .b32 param2;
	st.param.b32 	[param2], 265;
	.param .b64 param3;
	st.param.b64 	[param3], %rd21;
	.param .b64 param4;
	st.param.b64 	[param4], 1;
	call.uni 
	__assertfail, 
	(
	param0, 
	param1, 
	param2, 
	param3, 
	param4
	);
	} // callseq 0
$L__BB0_2:
	mov.u32 	%r60, %ntid.y;
	setp.eq.s32 	%p7, %r53, %r60;
	@%p7 bra 	$L__BB0_4;
	mov.u64 	%rd22, $str$2;
	cvta.global.u64 	%rd23, %rd22;
	mov.u64 	%rd24, $str$1;
	cvta.global.u64 	%rd25, %rd24;
	mov.u64 	%rd26, __unnamed_1;
	cvta.global.u64 	%rd27, %rd26;
	{ // callseq 1, 0
	.param .b64 param0;
	st.param.b64 	[param0], %rd23;
	.param .b64 param1;
	st.param.b64 	[param1], %rd25;
	.param .b32 param2;
	st.param.b32 	[param2], 266;
	.param .b64 param3;
	st.param.b64 	[param3], %rd27;
	.param .b64 param4;
	st.param.b64 	[param4], 1;
	call.uni 
	__assertfail, 
	(
	param0, 
	param1, 
	param2, 
	param3, 
	param4
	);
	} // callseq 1
$L__BB0_4:
	mul.lo.s32 	%r1, %r53, %r52;
	mul.lo.s32 	%r2, %r1, 3;
	mov.u32 	%r3, %ctaid.x;
	mul.lo.s32 	%r4, %r54, %r3;
	mov.u32 	%r5, %ctaid.y;
	mul.lo.s32 	%r6, %r55, %r5;
	sub.s32 	%r7, %r4, %r56;
	sub.s32 	%r8, %r6, %r56;
	mov.u32 	%r9, %tid.x;
	add.s32 	%r10, %r7, %r9;
	mov.u32 	%r11, %tid.y;
	add.s32 	%r61, %r8, %r11;
	max.u32 	%r62, %r10, %r61;
	setp.lt.u32 	%p1, %r62, 201;
	setp.gt.u32 	%p8, %r62, 200;
	@%p8 bra 	$L__BB0_10;
	mad.lo.s32 	%r13, %r61, 201, %r10;
	mad.lo.s32 	%r63, %r52, %r11, %r9;
	setp.gt.s32 	%p9, %r63, -1;
	setp.lt.s32 	%p10, %r63, %r2;
	and.pred  	%p11, %p9, %p10;
	@%p11 bra 	$L__BB0_7;
	mov.u64 	%rd28, $str$3;
	cvta.global.u64 	%rd29, %rd28;
	mov.u64 	%rd30, $str$1;
	cvta.global.u64 	%rd31, %rd30;
	mov.u64 	%rd32, __unnamed_1;
	cvta.global.u64 	%rd33, %rd32;
	{ // callseq 2, 0
	.param .b64 param0;
	st.param.b64 	[param0], %rd29;
	.param .b64 param1;
	st.param.b64 	[param1], %rd31;
	.param .b32 param2;
	st.param.b32 	[param2], 293;
	.param .b64 param3;
	st.param.b64 	[param3], %rd33;
	.param .b64 param4;
	st.param.b64 	[param4], 1;
	call.uni 
	__assertfail, 
	(
	param0, 
	param1, 
	param2, 
	param3, 
	param4
	);
	} // callseq 2
$L__BB0_7:
	cvta.to.global.u64 	%rd34, %rd11;
	mul.wide.u32 	%rd35, %r13, 4;
	add.s64 	%rd36, %rd34, %rd35;
	ld.global.f32 	%f16, [%rd36];
	shl.b32 	%r64, %r63, 2;
	mov.u32 	%r65, shmem;
	add.s32 	%r15, %r65, %r64;
	st.shared.f32 	[%r15], %f16;
	add.s32 	%r66, %r1, %r63;
	setp.gt.s32 	%p12, %r66, -1;
	setp.lt.s32 	%p13, %r66, %r2;
	and.pred  	%p14, %p12, %p13;
	@%p14 bra 	$L__BB0_9;
	mov.u64 	%rd37, $str$5;
	cvta.global.u64 	%rd38, %rd37;
	mov.u64 	%rd39, $str$1;
	cvta.global.u64 	%rd40, %rd39;
	mov.u64 	%rd41, __unnamed_1;
	cvta.global.u64 	%rd42, %rd41;
	{ // callseq 3, 0
	.param .b64 param0;
	st.param.b64 	[param0], %rd38;
	.param .b64 param1;
	st.param.b64 	[param1], %rd40;
	.param .b32 param2;
	st.param.b32 	[param2], 299;
	.param .b64 param3;
	st.param.b64 	[param3], %rd42;
	.param .b64 param4;
	st.param.b64 	[param4], 1;
	call.uni 
	__assertfail, 
	(
	param0, 
	param1, 
	param2, 
	param3, 
	param4
	);
	} // callseq 3
$L__BB0_9:
	cvta.to.global.u64 	%rd43, %rd12;
	add.s64 	%rd45, %rd43, %rd35;
	ld.global.f32 	%f17, [%rd45];
	shl.b32 	%r67, %r1, 2;
	add.s32 	%r68, %r15, %r67;
	st.shared.f32 	[%r68], %f17;
$L__BB0_10:
	bar.sync 	0;
	mov.b32 	%r171, 2;
	mov.b32 	%r170, 1;
	min.s32 	%r71, %r56, %r57;
	setp.lt.s32 	%p15, %r71, 1;
	@%p15 bra 	$L__BB0_41;
	min.u32 	%r16, %r56, %r57;
	mov.b32 	%r165, 0;
	add.u64 	%rd46, %SP, 32;
	cvt.f64.f32 	%fd2, %f15;
	mov.u64 	%rd47, $str$6;
	mov.u64 	%rd50, $str$7;
	mov.u64 	%rd53, $str$8;
	mov.u64 	%rd65, $str$9;
	mov.u64 	%rd69, $str$12;
$L__BB0_12:
	mov.u32 	%r17, %r165;
	cvta.to.local.u64 	%rd2, %rd46;
	add.s32 	%r165, %r17, 1;
	mul.hi.u32 	%r73, %r165, -1431655765;
	shr.u32 	%r74, %r73, 1;
	mul.lo.s32 	%r75, %r74, 3;
	sub.s32 	%r170, %r165, %r75;
	add.s32 	%r76, %r17, 2;
	mul.hi.u32 	%r77, %r76, -1431655765;
	shr.u32 	%r78, %r77, 1;
	mul.lo.s32 	%r79, %r78, 3;
	sub.s32 	%r171, %r76, %r79;
	cvt.rn.f32.u32 	%f18, %r17;
	fma.rn.f32 	%f1, %f18, 0f3AA3D70A, %f15;
	add.s32 	%r21, %r165, %r7;
	add.s32 	%r22, %r165, %r8;
	add.s32 	%r23, %r21, %r9;
	add.s32 	%r80, %r22, %r11;
	add.s32 	%r25, %r17, %r58;
	setp.eq.s32 	%p16, %r25, 14;
	setp.eq.s32 	%p17, %r23, 28;
	and.pred  	%p18, %p16, %p17;
	setp.eq.s32 	%p19, %r80, 97;
	and.pred  	%p2, %p18, %p19;
	not.pred 	%p20, %p2;
	@%p20 bra 	$L__BB0_14;
	cvt.f64.f32 	%fd1, %f1;
	st.local.v2.u32 	[%rd2], {%r58, %r17};
	st.local.f64 	[%rd2+8], %fd2;
	st.local.f64 	[%rd2+16], %fd1;
	cvta.global.u64 	%rd48, %rd47;
	{ // callseq 4, 0
	.param .b64 param0;
	st.param.b64 	[param0], %rd48;
	.param .b64 param1;
	st.param.b64 	[param1], %rd46;
	.param .b32 retval0;
	call.uni (retval0), 
	vprintf, 
	(
	param0, 
	param1
	);
	ld.param.b32 	%r81, [retval0];
	} // callseq 4
$L__BB0_14:
	setp.ne.s32 	%p21, %r80, 97;
	setp.ne.s32 	%p22, %r23, 28;
	setp.ne.s32 	%p23, %r25, 14;
	or.pred  	%p24, %p22, %p21;
	or.pred  	%p25, %p23, %p24;
	@%p25 bra 	$L__BB0_16;
	mov.b32 	%r83, 97;
	mov.b32 	%r84, 28;
	st.local.v2.u32 	[%rd2], {%r84, %r83};
	cvta.global.u64 	%rd51, %rd50;
	{ // callseq 5, 0
	.param .b64 param0;
	st.param.b64 	[param0], %rd51;
	.param .b64 param1;
	st.param.b64 	[param1], %rd46;
	.param .b32 retval0;
	call.uni (retval0), 
	vprintf, 
	(
	param0, 
	param1
	);
	ld.param.b32 	%r85, [retval0];
	} // callseq 5
	mov.b32 	%r87, 1;
	st.local.u32 	[%rd2], %r87;
	cvta.global.u64 	%rd54, %rd53;
	{ // callseq 6, 0
	.param .b64 param0;
	st.param.b64 	[param0], %rd54;
	.param .b64 param1;
	st.param.b64 	[param1], %rd46;
	.param .b32 retval0;
	call.uni (retval0), 
	vprintf, 
	(
	param0, 
	param1
	);
	ld.param.b32 	%r88, [retval0];
	} // callseq 6
$L__BB0_16:
	not.b32 	%r90, %r17;
	add.s32 	%r91, %r56, %r90;
	add.s32 	%r92, %r91, %r54;
	setp.ge.u32 	%p26, %r9, %r92;
	add.s32 	%r94, %r91, %r55;
	setp.ge.u32 	%p27, %r11, %r94;
	max.u32 	%r96, %r23, %r80;
	setp.gt.u32 	%p28, %r96, 200;
	or.pred  	%p29, %p26, %p27;
	or.pred  	%p30, %p29, %p28;
	@%p30 bra 	$L__BB0_40;
	add.s32 	%r26, %r165, %r9;
	add.s32 	%r27, %r165, %r11;
	mad.lo.s32 	%r28, %r27, %r52, %r26;
	mul.hi.u32 	%r97, %r17, -1431655765;
	shr.u32 	%r98, %r97, 1;
	mul.lo.s32 	%r99, %r98, 3;
	sub.s32 	%r100, %r17, %r99;
	mad.lo.s32 	%r29, %r100, %r1, %r28;
	cvt.u16.u32 	%rs1, %r23;
	and.b16  	%rs2, %rs1, 255;
	mov.pred 	%p69, -1;
	setp.eq.s16 	%p32, %rs2, 0;
	@%p32 bra 	$L__BB0_20;
	setp.eq.s16 	%p33, %rs1, 200;
	@%p33 bra 	$L__BB0_20;
	setp.eq.s32 	%p69, %r80, 0;
$L__BB0_20:
	setp.eq.s32 	%p34, %r80, 200;
	or.pred  	%p5, %p69, %p34;
	not.b32 	%r101, %r52;
	mad.lo.s32 	%r102, %r170, %r1, %r28;
	add.s32 	%r103, %r102, %r101;
	shl.b32 	%r104, %r103, 2;
	mov.u32 	%r105, shmem;
	add.s32 	%r30, %r105, %r104;
	shl.b32 	%r106, %r102, 2;
	add.s32 	%r107, %r106, %r105;
	add.s32 	%r31, %r107, -4;
	shl.b32 	%r108, %r52, 2;
	add.s32 	%r32, %r31, %r108;
	@%p5 bra 	$L__BB0_24;
	cvt.rn.f32.u32 	%f19, %r80;
	div.rn.f32 	%f2, %f19, 0f43480000;
	setp.ne.s32 	%p35, %r23, 133;
	@%p35 bra 	$L__BB0_26;
	setp.ge.f32 	%p36, %f2, 0f3EDEB830;
	setp.le.f32 	%p37, %f2, 0f3EEE149C;
	and.pred  	%p38, %p36, %p37;
	@%p38 bra 	$L__BB0_26;
	setp.ge.f32 	%p39, %f2, 0f3F08F5B2;
	setp.le.f32 	%p40, %f2, 0f3F10A3E8;
	and.pred  	%p41, %p39, %p40;
	@%p41 bra 	$L__BB0_26;
$L__BB0_24:
	mov.f32 	%f84, 0f00000000;
	@%p20 bra 	$L__BB0_38;
	cvta.global.u64 	%rd66, %rd65;
	{ // callseq 8, 0
	.param .b64 param0;
	st.param.b64 	[param0], %rd66;
	.param .b64 param1;
	st.param.b64 	[param1], 0;
	.param .b32 retval0;
	call.uni (retval0), 
	vprintf, 
	(
	param0, 
	param1
	);
	ld.param.b32 	%r136, [retval0];
	} // callseq 8
	bra.uni 	$L__BB0_38;
$L__BB0_26:
	setp.ne.s32 	%p42, %r23, 33;
	setp.ne.s32 	%p43, %r80, 100;
	or.pred  	%p44, %p42, %p43;
	@%p44 bra 	$L__BB0_36;
	mul.f32 	%f3, %f1, 0f42FB53D2;
	mul.f32 	%f20, %f3, 0f3F22F983;
	cvt.rni.s32.f32 	%r169, %f20;
	cvt.rn.f32.s32 	%f21, %r169;
	fma.rn.f32 	%f22, %f21, 0fBFC90FDA, %f3;
	fma.rn.f32 	%f23, %f21, 0fB3A22168, %f22;
	fma.rn.f32 	%f83, %f21, 0fA7C234C5, %f23;
	abs.f32 	%f5, %f3;
	setp.ltu.f32 	%p45, %f5, 0f47CE4780;
	@%p45 bra 	$L__BB0_35;
	setp.neu.f32 	%p46, %f5, 0f7F800000;
	@%p46 bra 	$L__BB0_30;
	mov.f32 	%f26, 0f00000000;
	mul.rn.f32 	%f83, %f3, %f26;
	mov.b32 	%r169, 0;
	bra.uni 	$L__BB0_35;
$L__BB0_30:
	mov.b32 	%r34, %f3;
	mov.b64 	%rd90, 0;
	mov.b32 	%r166, 0;
	mov.u64 	%rd88, __cudart_i2opi_f;
	mov.u64 	%rd89, %rd1;
$L__BB0_31:
	.pragma "nounroll";
	ld.global.nc.u32 	%r110, [%rd88];
	shl.b32 	%r111, %r34, 8;
	or.b32  	%r112, %r111, -2147483648;
	mad.wide.u32 	%rd57, %r110, %r112, %rd90;
	shr.u64 	%rd90, %rd57, 32;
	st.local.u32 	[%rd89], %rd57;
	add.s32 	%r166, %r166, 1;
	add.s64 	%rd89, %rd89, 4;
	add.s64 	%rd88, %rd88, 4;
	setp.ne.s32 	%p47, %r166, 6;
	@%p47 bra 	$L__BB0_31;
	shr.u32 	%r113, %r34, 23;
	st.local.u32 	[%rd1+24], %rd90;
	and.b32  	%r37, %r113, 31;
	and.b32  	%r114, %r113, 224;
	add.s32 	%r115, %r114, -128;
	shr.u32 	%r116, %r115, 5;
	mul.wide.u32 	%rd58, %r116, 4;
	sub.s64 	%rd9, %rd1, %rd58;
	ld.local.u32 	%r167, [%rd9+24];
	ld.local.u32 	%r168, [%rd9+20];
	setp.eq.s32 	%p48, %r37, 0;
	@%p48 bra 	$L__BB0_34;
	shf.l.wrap.b32 	%r167, %r168, %r167, %r37;
	ld.local.u32 	%r117, [%rd9+16];
	shf.l.wrap.b32 	%r168, %r117, %r168, %r37;
$L__BB0_34:
	shr.u32 	%r118, %r167, 30;
	shf.l.wrap.b32 	%r119, %r168, %r167, 2;
	shl.b32 	%r120, %r168, 2;
	shr.u32 	%r121, %r119, 31;
	add.s32 	%r122, %r121, %r118;
	neg.s32 	%r123, %r122;
	setp.lt.s32 	%p49, %r34, 0;
	selp.b32 	%r169, %r123, %r122, %p49;
	xor.b32  	%r124, %r119, %r34;
	shr.s32 	%r125, %r119, 31;
	xor.b32  	%r126, %r125, %r119;
	xor.b32  	%r127, %r125, %r120;
	cvt.u64.u32 	%rd59, %r126;
	shl.b64 	%rd60, %rd59, 32;
	cvt.u64.u32 	%rd61, %r127;
	or.b64  	%rd62, %rd60, %rd61;
	cvt.rn.f64.s64 	%fd3, %rd62;
	mul.f64 	%fd4, %fd3, 0d3BF921FB54442D19;
	cvt.rn.f32.f64 	%f24, %fd4;
	neg.f32 	%f25, %f24;
	setp.lt.s32 	%p50, %r124, 0;
	selp.f32 	%f83, %f25, %f24, %p50;
$L__BB0_35:
	mul.rn.f32 	%f27, %f83, %f83;
	and.b32  	%r129, %r169, 1;
	setp.eq.b32 	%p51, %r129, 1;
	selp.f32 	%f28, 0f3F800000, %f83, %p51;
	fma.rn.f32 	%f29, %f27, %f28, 0f00000000;
	fma.rn.f32 	%f30, %f27, 0f37CBAC00, 0fBAB607ED;
	selp.f32 	%f31, %f30, 0fB94D4153, %p51;
	selp.f32 	%f32, 0f3D2AAABB, 0f3C0885E4, %p51;
	fma.rn.f32 	%f33, %f31, %f27, %f32;
	selp.f32 	%f34, 0fBEFFFFFF, 0fBE2AAAA8, %p51;
	fma.rn.f32 	%f35, %f33, %f27, %f34;
	fma.rn.f32 	%f36, %f35, %f29, %f28;
	and.b32  	%r130, %r169, 2;
	setp.eq.s32 	%p52, %r130, 0;
	mov.f32 	%f37, 0f00000000;
	sub.f32 	%f38, %f37, %f36;
	selp.f32 	%f39, %f36, %f38, %p52;
	mul.f32 	%f84, %f39, 0f41200000;
	bra.uni 	$L__BB0_38;
$L__BB0_36:
	cvt.rn.f32.u32 	%f40, %r23;
	div.rn.f32 	%f41, %f40, 0f43480000;
	mov.f32 	%f42, 0f3F800000;
	sub.f32 	%f43, %f42, %f41;
	min.f32 	%f44, %f41, %f43;
	min.f32 	%f45, %f44, 0f3DCCCCCD;
	div.rn.f32 	%f46, %f45, 0f3DCCCCCD;
	sub.f32 	%f47, %f42, %f46;
	sub.f32 	%f48, %f42, %f2;
	min.f32 	%f49, %f2, %f48;
	min.f32 	%f50, %f49, 0f3DCCCCCD;
	div.rn.f32 	%f51, %f50, 0f3DCCCCCD;
	sub.f32 	%f52, %f42, %f51;
	max.f32 	%f53, %f47, %f52;
	mul.f32 	%f54, %f53, 0f3F000000;
	mul.f32 	%f55, %f53, %f54;
	mov.f32 	%f56, 0f40000000;
	sub.f32 	%f57, %f56, %f55;
	add.f32 	%f58, %f57, 0fBE800000;
	ld.shared.f32 	%f59, [%r31+4];
	mul.f32 	%f60, %f58, %f59;
	sub.f32 	%f61, %f42, %f55;
	shl.b32 	%r131, %r29, 2;
	mov.u32 	%r132, shmem;
	add.s32 	%r133, %r131, %r132;
	ld.shared.f32 	%f62, [%r133];
	mul.f32 	%f63, %f61, %f62;
	sub.f32 	%f64, %f60, %f63;
	ld.shared.f32 	%f65, [%r31];
	ld.shared.f32 	%f66, [%r31+8];
	add.f32 	%f67, %f65, %f66;
	ld.shared.f32 	%f68, [%r30+4];
	add.f32 	%f69, %f67, %f68;
	ld.shared.f32 	%f70, [%r32+4];
	add.f32 	%f71, %f69, %f70;
	fma.rn.f32 	%f84, %f71, 0f3D800000, %f64;
	@%p20 bra 	$L__BB0_38;
	mov.u64 	%rd63, $str$11;
	cvta.global.u64 	%rd64, %rd63;
	{ // callseq 7, 0
	.param .b64 param0;
	st.param.b64 	[param0], %rd64;
	.param .b64 param1;
	st.param.b64 	[param1], 0;
	.param .b32 retval0;
	call.uni (retval0), 
	vprintf, 
	(
	param0, 
	param1
	);
	ld.param.b32 	%r134, [retval0];
	} // callseq 7
$L__BB0_38:
	mad.lo.s32 	%r138, %r171, %r1, %r28;
	shl.b32 	%r139, %r138, 2;
	mov.u32 	%r140, shmem;
	add.s32 	%r141, %r139, %r140;
	st.shared.f32 	[%r141], %f84;
	@%p20 bra 	$L__BB0_40;
	selp.u32 	%r142, 1, 0, %p5;
	cvt.f64.f32 	%fd5, %f84;
	ld.shared.f32 	%f74, [%r31+4];
	cvt.f64.f32 	%fd6, %f74;
	shl.b32 	%r143, %r29, 2;
	mov.u32 	%r144, shmem;
	add.s32 	%r145, %r143, %r144;
	ld.shared.f32 	%f75, [%r145];
	cvt.f64.f32 	%fd7, %f75;
	ld.shared.f32 	%f76, [%r31];
	cvt.f64.f32 	%fd8, %f76;
	ld.shared.f32 	%f77, [%r31+8];
	cvt.f64.f32 	%fd9, %f77;
	ld.shared.f32 	%f78, [%r30+4];
	cvt.f64.f32 	%fd10, %f78;
	ld.shared.f32 	%f79, [%r32+4];
	cvt.f64.f32 	%fd11, %f79;
	cvta.to.local.u64 	%rd68, %rd46;
	st.local.v4.u32 	[%rd68], {%r3, %r5, %r9, %r11};
	st.local.v4.u32 	[%rd68+16], {%r4, %r6, %r7, %r8};
	mov.b32 	%r146, 97;
	mov.b32 	%r147, 28;
	st.local.v4.u32 	[%rd68+32], {%r21, %r22, %r147, %r146};
	mov.b32 	%r148, 14;
	mov.b32 	%r149, 19525;
	st.local.v4.u32 	[%rd68+48], {%r149, %r148, %r26, %r27};
	mad.lo.s32 	%r150, %r170, %r1, %r28;
	mad.lo.s32 	%r151, %r171, %r1, %r28;
	st.local.v4.u32 	[%rd68+64], {%r28, %r29, %r150, %r151};
	st.local.u32 	[%rd68+80], %r142;
	st.local.f64 	[%rd68+88], %fd5;
	st.local.v2.f64 	[%rd68+96], {%fd6, %fd7};
	st.local.v2.f64 	[%rd68+112], {%fd8, %fd9};
	st.local.v2.f64 	[%rd68+128], {%fd10, %fd11};
	cvta.global.u64 	%rd70, %rd69;
	{ // callseq 9, 0
	.param .b64 param0;
	st.param.b64 	[param0], %rd70;
	.param .b64 param1;
	st.param.b64 	[param1], %rd46;
	.param .b32 retval0;
	call.uni (retval0), 
	vprintf, 
	(
	param0, 
	param1
	);
	ld.param.b32 	%r152, [retval0];
	} // callseq 9
$L__BB0_40:
	bar.sync 	0;
	setp.ne.s32 	%p56, %r165, %r16;
	@%p56 bra 	$L__BB0_12;
$L__BB0_41:
	bar.sync 	0;
	setp.lt.s32 	%p57, %r10, %r4;
	add.s32 	%r154, %r4, %r54;
	setp.ge.s32 	%p58, %r10, %r154;
	setp.lt.s32 	%p59, %r61, %r6;
	or.pred  	%p60, %p57, %p59;
	or.pred  	%p61, %p60, %p58;
	@%p61 bra 	$L__BB0_48;
	add.s32 	%r155, %r6, %r55;
	setp.ge.s32 	%p62, %r61, %r155;
	not.pred 	%p63, %p1;
	or.pred  	%p64, %p63, %p62;
	@%p64 bra 	$L__BB0_48;
	ld.param.u64 	%rd86, [_Z24wave_gpu_shmem_multistepI20DoubleSlitSmallScaleEvfPfS1_S1_S1_iiiiiii_param_3];
	mad.lo.s32 	%r48, %r61, 201, %r10;
	mad.lo.s32 	%r49, %r52, %r11, %r9;
	mad.lo.s32 	%r50, %r171, %r1, %r49;
	shl.b32 	%r156, %r50, 2;
	mov.u32 	%r157, shmem;
	add.s32 	%r51, %r157, %r156;
	ld.shared.f32 	%f85, [%r51];
	cvta.to.global.u64 	%rd10, %rd86;
	mul.wide.u32 	%rd71, %r48, 4;
	add.s64 	%rd72, %rd10, %rd71;
	st.global.f32 	[%rd72], %f85;
	setp.ne.s32 	%p65, %r48, 19525;
	@%p65 bra 	$L__BB0_47;
	setp.eq.s32 	%p66, %r10, 28;
	setp.eq.s32 	%p67, %r61, 97;
	and.pred  	%p68, %p66, %p67;
	@%p68 bra 	$L__BB0_46;
	mov.u64 	%rd73, $str$13;
	cvta.global.u64 	%rd74, %rd73;
	mov.u64 	%rd75, $str$1;
	cvta.global.u64 	%rd76, %rd75;
	mov.u64 	%rd77, __unnamed_1;
	cvta.global.u64 	%rd78, %rd77;
	{ // callseq 10, 0
	.param .b64 param0;
	st.param.b64 	[param0], %rd74;
	.param .b64 param1;
	st.param.b64 	[param1], %rd76;
	.param .b32 param2;
	st.param.b32 	[param2], 431;
	.param .b64 param3;
	st.param.b64 	[param3], %rd78;
	.param .b64 param4;
	st.param.b64 	[param4], 1;
	call.uni 
	__assertfail, 
	(
	param0, 
	param1, 
	param2, 
	param3, 
	param4
	);
	} // callseq 10
	ld.shared.f32 	%f85, [%r51];
$L__BB0_46:
	ld.global.f32 	%f80, [%rd10+78100];
	cvt.f64.f32 	%fd12, %f80;
	cvt.f64.f32 	%fd13, %f85;
	add.u64 	%rd79, %SP, 32;
	add.u64 	%rd80, %SPL, 32;
	mov.b32 	%r158, 19525;
	st.local.v2.u32 	[%rd80], {%r58, %r158};
	st.local.f64 	[%rd80+8], %fd12;
	st.local.u32 	[%rd80+16], %r50;
	st.local.f64 	[%rd80+24], %fd13;
	mov.u64 	%rd81, $str$14;
	cvta.global.u64 	%rd82, %rd81;
	{ // callseq 11, 0
	.param .b64 param0;
	st.param.b64 	[param0], %rd82;
	.param .b64 param1;
	st.param.b64 	[param1], %rd79;
	.param .b32 retval0;
	call.uni (retval0), 
	vprintf, 
	(
	param0, 
	param1
	);
	ld.param.b32 	%r159, [retval0];
	} // callseq 11
$L__BB0_47:
	ld.param.u64 	%rd87, [_Z24wave_gpu_shmem_multistepI20DoubleSlitSmallScaleEvfPfS1_S1_S1_iiiiiii_param_4];
	mad.lo.s32 	%r161, %r170, %r1, %r49;
	shl.b32 	%r162, %r161, 2;
	add.s32 	%r164, %r157, %r162;
	ld.shared.f32 	%f81, [%r164];
	cvta.to.global.u64 	%rd83, %rd87;
	add.s64 	%rd85, %rd83, %rd71;
	st.global.f32 	[%rd85], %f81;
$L__BB0_48:
	ret;

}
	// .globl	_Z19wave_gpu_naive_stepI10DoubleSlitEvfPfPKf
.visible .entry _Z19wave_gpu_naive_stepI10DoubleSlitEvfPfPKf(
	.param .f32 _Z19wave_gpu_naive_stepI10DoubleSlitEvfPfPKf_param_0,
	.param .u64 .ptr .align 1 _Z19wave_gpu_naive_stepI10DoubleSlitEvfPfPKf_param_1,
	.param .u64 .ptr .align 1 _Z19wave_gpu_naive_stepI10DoubleSlitEvfPfPKf_param_2
)
{
	.local .align 4 .b8 	__local_depot1[28];
	.reg .b64 	%SP;
	.reg .b64 	%SPL;
	.reg .pred 	%p<30>;
	.reg .b32 	%r<50>;
	.reg .b32 	%f<69>;
	.reg .b64 	%rd<30>;
	.reg .b64 	%fd<3>;

	mov.u64 	%SPL, __local_depot1;
	ld.param.f32 	%f11, [_Z19wave_gpu_naive_stepI10DoubleSlitEvfPfPKf_param_0];
	ld.param.u64 	%rd11, [_Z19wave_gpu_naive_stepI10DoubleSlitEvfPfPKf_param_1];
	ld.param.u64 	%rd10, [_Z19wave_gpu_naive_stepI10DoubleSlitEvfPfPKf_param_2];
	cvta.to.global.u64 	%rd1, %rd11;
	add.u64 	%rd2, %SPL, 0;
	mov.u32 	%r18, %ctaid.x;
	mov.u32 	%r19, %ntid.x;
	mov.u32 	%r20, %ctaid.y;
	mov.u32 	%r21, %ntid.y;
	mov.u32 	%r22, %tid.x;
	mad.lo.s32 	%r1, %r18, %r19, %r22;
	mov.u32 	%r23, %tid.y;
	mad.lo.s32 	%r24, %r20, %r21, %r23;
	setp.gt.s32 	%p3, %r1, 3200;
	setp.gt.u32 	%p4, %r24, 3200;
	or.pred  	%p5, %p3, %p4;
	@%p5 bra 	$L__BB1_20;
	mad.lo.s32 	%r3, %r24, 3201, %r1;
	mov.pred 	%p29, -1;
	setp.eq.s32 	%p7, %r1, 0;
	@%p7 bra 	$L__BB1_4;
	setp.eq.s32 	%p8, %r1, 3200;
	@%p8 bra 	$L__BB1_4;
	setp.eq.s32 	%p29, %r24, 0;
$L__BB1_4:
	setp.eq.s32 	%p9, %r24, 3200;
	or.pred  	%p10, %p29, %p9;
	mov.f32 	%f68, 0f00000000;
	@%p10 bra 	$L__BB1_19;
	cvt.rn.f32.u32 	%f13, %r24;
	div.rn.f32 	%f1, %f13, 0f45480000;
	setp.ne.s32 	%p11, %r1, 2133;
	@%p11 bra 	$L__BB1_8;
	setp.ge.f32 	%p12, %f1, 0f3EDEB852;
	setp.le.f32 	%p13, %f1, 0f3EEE147A;
	and.pred  	%p14, %p12, %p13;
	@%p14 bra 	$L__BB1_8;
	setp.ltu.f32 	%p15, %f1, 0f3F08F5C3;
	setp.gtu.f32 	%p16, %f1, 0f3F10A3D7;
	or.pred  	%p17, %p15, %p16;
	@%p17 bra 	$L__BB1_19;
$L__BB1_8:
	setp.ne.s32 	%p18, %r1, 533;
	setp.ne.s32 	%p19, %r24, 1600;
	or.pred  	%p20, %p18, %p19;
	@%p20 bra 	$L__BB1_18;
	mul.f32 	%f2, %f11, 0f42FB53D2;
	mul.f32 	%f15, %f2, 0f3F22F983;
	cvt.rni.s32.f32 	%r49, %f15;
	cvt.rn.f32.s32 	%f16, %r49;
	fma.rn.f32 	%f17, %f16, 0fBFC90FDA, %f2;
	fma.rn.f32 	%f18, %f16, 0fB3A22168, %f17;
	fma.rn.f32 	%f67, %f16, 0fA7C234C5, %f18;
	abs.f32 	%f4, %f2;
	setp.ltu.f32 	%p21, %f4, 0f47CE4780;
	@%p21 bra 	$L__BB1_17;
	setp.neu.f32 	%p22, %f4, 0f7F800000;
	@%p22 bra 	$L__BB1_12;
	mov.f32 	%f21, 0f00000000;
	mul.rn.f32 	%f67, %f2, %f21;
	mov.b32 	%r49, 0;
	bra.uni 	$L__BB1_17;
$L__BB1_12:
	mov.b32 	%r5, %f2;
	shl.b32 	%r26, %r5, 8;
	or.b32  	%r6, %r26, -2147483648;
	mov.b64 	%rd29, 0;
	mov.b32 	%r46, 0;
	mov.u64 	%rd27, __cudart_i2opi_f;
	mov.u64 	%rd28, %rd2;
$L__BB1_13:
	.pragma "nounroll";
	ld.global.nc.u32 	%r27, [%rd27];
	mad.wide.u32 	%rd15, %r27, %r6, %rd29;
	shr.u64 	%rd29, %rd15, 32;
	st.local.u32 	[%rd28], %rd15;
	add.s32 	%r46, %r46, 1;
	add.s64 	%rd28, %rd28, 4;
	add.s64 	%rd27, %rd27, 4;
	setp.ne.s32 	%p23, %r46, 6;
	@%p23 bra 	$L__BB1_13;
	shr.u32 	%r28, %r5, 23;
	st.local.u32 	[%rd2+24], %rd29;
	and.b32  	%r9, %r28, 31;
	and.b32  	%r29, %r28, 224;
	add.s32 	%r30, %r29, -128;
	shr.u32 	%r31, %r30, 5;
	mul.wide.u32 	%rd16, %r31, 4;
	sub.s64 	%rd9, %rd2, %rd16;
	ld.local.u32 	%r47, [%rd9+24];
	ld.local.u32 	%r48, [%rd9+20];
	setp.eq.s32 	%p24, %r9, 0;
	@%p24 bra 	$L__BB1_16;
	shf.l.wrap.b32 	%r47, %r48, %r47, %r9;
	ld.local.u32 	%r32, [%rd9+16];
	shf.l.wrap.b32 	%r48, %r32, %r48, %r9;
$L__BB1_16:
	shr.u32 	%r33, %r47, 30;
	shf.l.wrap.b32 	%r34, %r48, %r47, 2;
	shl.b32 	%r35, %r48, 2;
	shr.u32 	%r36, %r34, 31;
	add.s32 	%r37, %r36, %r33;
	neg.s32 	%r38, %r37;
	setp.lt.s32 	%p25, %r5, 0;
	selp.b32 	%r49, %r38, %r37, %p25;
	xor.b32  	%r39, %r34, %r5;
	shr.s32 	%r40, %r34, 31;
	xor.b32  	%r41, %r40, %r34;
	xor.b32  	%r42, %r40, %r35;
	cvt.u64.u32 	%rd17, %r41;
	shl.b64 	%rd18, %rd17, 32;
	cvt.u64.u32 	%rd19, %r42;
	or.b64  	%rd20, %rd18, %rd19;
	cvt.rn.f64.s64 	%fd1, %rd20;
	mul.f64 	%fd2, %fd1, 0d3BF921FB54442D19;
	cvt.rn.f32.f64 	%f19, %fd2;
	neg.f32 	%f20, %f19;
	setp.lt.s32 	%p26, %r39, 0;
	selp.f32 	%f67, %f20, %f19, %p26;
$L__BB1_17:
	mul.rn.f32 	%f22, %f67, %f67;
	and.b32  	%r44, %r49, 1;
	setp.eq.b32 	%p27, %r44, 1;
	selp.f32 	%f23, 0f3F800000, %f67, %p27;
	fma.rn.f32 	%f24, %f22, %f23, 0f00000000;
	fma.rn.f32 	%f25, %f22, 0f37CBAC00, 0fBAB607ED;
	selp.f32 	%f26, %f25, 0fB94D4153, %p27;
	selp.f32 	%f27, 0f3D2AAABB, 0f3C0885E4, %p27;
	fma.rn.f32 	%f28, %f26, %f22, %f27;
	selp.f32 	%f29, 0fBEFFFFFF, 0fBE2AAAA8, %p27;
	fma.rn.f32 	%f30, %f28, %f22, %f29;
	fma.rn.f32 	%f31, %f30, %f24, %f23;
	and.b32  	%r45, %r49, 2;
	setp.eq.s32 	%p28, %r45, 0;
	mov.f32 	%f32, 0f00000000;
	sub.f32 	%f33, %f32, %f31;
	selp.f32 	%f34, %f31, %f33, %p28;
	mul.f32 	%f68, %f34, 0f41200000;
	bra.uni 	$L__BB1_19;
$L__BB1_18:
	cvt.rn.f32.s32 	%f35, %r1;
	div.rn.f32 	%f36, %f35, 0f45480000;
	mov.f32 	%f37, 0f3F800000;
	sub.f32 	%f38, %f37, %f36;
	min.f32 	%f39, %f36, %f38;
	min.f32 	%f40, %f39, 0f3DCCCCCD;
	div.rn.f32 	%f41, %f40, 0f3DCCCCCD;
	sub.f32 	%f42, %f37, %f41;
	sub.f32 	%f43, %f37, %f1;
	min.f32 	%f44, %f1, %f43;
	min.f32 	%f45, %f44, 0f3DCCCCCD;
	div.rn.f32 	%f46, %f45, 0f3DCCCCCD;
	sub.f32 	%f47, %f37, %f46;
	max.f32 	%f48, %f42, %f47;
	mul.f32 	%f49, %f48, 0f3F000000;
	mul.f32 	%f50, %f48, %f49;
	mov.f32 	%f51, 0f40000000;
	sub.f32 	%f52, %f51, %f50;
	add.f32 	%f53, %f52, 0fBE800000;
	cvta.to.global.u64 	%rd21, %rd10;
	mul.wide.s32 	%rd22, %r3, 4;
	add.s64 	%rd23, %rd21, %rd22;
	ld.global.f32 	%f54, [%rd23];
	mul.f32 	%f55, %f53, %f54;
	sub.f32 	%f56, %f37, %f50;
	add.s64 	%rd24, %rd1, %rd22;
	ld.global.f32 	%f57, [%rd24];
	mul.f32 	%f58, %f56, %f57;
	sub.f32 	%f59, %f55, %f58;
	ld.global.f32 	%f60, [%rd23+-4];
	ld.global.f32 	%f61, [%rd23+4];
	add.f32 	%f62, %f60, %f61;
	ld.global.f32 	%f63, [%rd23+-12804];
	add.f32 	%f64, %f62, %f63;
	ld.global.f32 	%f65, [%rd23+12804];
	add.f32 	%f66, %f64, %f65;
	fma.rn.f32 	%f68, %f66, 0f3D800000, %f59;
$L__BB1_19:
	mul.wide.s32 	%rd25, %r3, 4;
	add.s64 	%rd26, %rd1, %rd25;
	st.global.f32 	[%rd26], %f68;
$L__BB1_20:
	ret;

}
	// .globl	_Z24wave_gpu_shmem_multistepI10DoubleSlitEvfPfS1_S1_S1_iiiiiii
.visible .entry _Z24wave_gpu_shmem_multistepI10DoubleSlitEvfPfS1_S1_S1_iiiiiii(
	.param .f32 _Z24wave_gpu_shmem_multistepI10DoubleSlitEvfPfS1_S1_S1_iiiiiii_param_0,
	.param .u64 .ptr .align 1 _Z24wave_gpu_shmem_multistepI10DoubleSlitEvfPfS1_S1_S1_iiiiiii_param_1,
	.param .u64 .ptr .align 1 _Z24wave_gpu_shmem_multistepI10DoubleSlitEvfPfS1_S1_S1_iiiiiii_param_2,
	.param .u64 .ptr .align 1 _Z24wave_gpu_shmem_multistepI10DoubleSlitEvfPfS1_S1_S1_iiiiiii_param_3,
	.param .u64 .ptr .align 1 _Z24wave_gpu_shmem_multistepI10DoubleSlitEvfPfS1_S1_S1_iiiiiii_param_4,
	.param .u32 _Z24wave_gpu_shmem_multistepI10DoubleSlitEvfPfS1_S1_S1_iiiiiii_param_5,
	.param .u32 _Z24wave_gpu_shmem_multistepI10DoubleSlitEvfPfS1_S1_S1_iiiiiii_param_6,
	.param .u32 _Z24wave_gpu_shmem_multistepI10DoubleSlitEvfPfS1_S1_S1_iiiiiii_param_7,
	.param .u32 _Z24wave_gpu_shmem_multistepI10DoubleSlitEvfPfS1_S1_S1_iiiiiii_param_8,
	.param .u32 _Z24wave_gpu_shmem_multistepI10DoubleSlitEvfPfS1_S1_S1_iiiiiii_param_9,
	.param .u32 _Z24wave_gpu_shmem_multistepI10DoubleSlitEvfPfS1_S1_S1_iiiiiii_param_10,
	.param .u32 _Z24wave_gpu_shmem_multistepI10DoubleSlitEvfPfS1_S1_S1_iiiiiii_param_11
)
{
	.local .align 16 .b8 	__local_depot2[176];
	.reg .b64 	%SP;
	.reg .b64 	%SPL;
	.reg .pred 	%p<70>;
	.reg .b32 	%r<172>;
	.reg .b32 	%f<86>;
	.reg .b64 	%rd<91>;
	.reg .b64 	%fd<14>;

	mov.u64 	%SPL, __local_depot2;
	cvta.local.u64 	%SP, %SPL;
	ld.param.f32 	%f15, [_Z24wave_gpu_shmem_multistepI10DoubleSlitEvfPfS1_S1_S1_iiiiiii_param_0];
	ld.param.u64 	%rd11, [_Z24wave_gpu_shmem_multistepI10DoubleSlitEvfPfS1_S1_S1_iiiiiii_param_1];
	ld.param.u64 	%rd12, [_Z24wave_gpu_shmem_multistepI10DoubleSlitEvfPfS1_S1_S1_iiiiiii_param_2];
	ld.param.u32 	%r52, [_Z24wave_gpu_shmem_multistepI10DoubleSlitEvfPfS1_S1_S1_iiiiiii_param_5];
	ld.param.u32 	%r53, [_Z24wave_gpu_shmem_multistepI10DoubleSlitEvfPfS1_S1_S1_iiiiiii_param_6];
	ld.param.u32 	%r54, [_Z24wave_gpu_shmem_multistepI10DoubleSlitEvfPfS1_S1_S1_iiiiiii_param_7];
	ld.param.u32 	%r55, [_Z24wave_gpu_shmem_multistepI10DoubleSlitEvfPfS1_S1_S1_iiiiiii_param_8];
	ld.param.u32 	%r56, [_Z24wave_gpu_shmem_multistepI10DoubleSlitEvfPfS1_S1_S1_iiiiiii_param_9];
	ld.param.u32 	%r57, [_Z24wave_gpu_shmem_multistepI10DoubleSlitEvfPfS1_S1_S1_iiiiiii_param_10];
	ld.param.u32 	%r58, [_Z24wave_gpu_shmem_multistepI10DoubleSlitEvfPfS1_S1_S1_iiiiiii_param_11];
	add.u64 	%rd1, %SPL, 0;
	mov.u32 	%r59, %ntid.x;
	setp.eq.s32 	%p6, %r52, %r59;
	@%p6 bra 	$L__BB2_2;
	mov.u64 	%rd16, $str;
	cvta.global.u64 	%rd17, %rd16;
	mov.u64 	%rd18, $str$1;
	cvta.global.u64 	%rd19, %rd18;
	mov.u64 	%rd20, __unnamed_2;
	cvta.global.u64 	%rd21, %rd20;
	{ // callseq 12, 0
	.param .b64 param0;
	st.param.b64 	[param0], %rd17;
	.param .b64 param1;
	st.param.b64 	[param1], %rd19;
	.param .b32 param2;
	st.param.b32 	[param2], 265;
	.param .b64 param3;
	st.param.b64 	[param3], %rd21;
	.param .b64 param4;
	st.param.b64 	[param4], 1;
	call.uni 
	__assertfail, 
	(
	param0, 
	param1, 
	param2, 
	param3, 
	param4
	);
	} // callseq 12
$L__BB2_2:
	mov.u32 	%r60, %ntid.y;
	setp.eq.s32 	%p7, %r53, %r60;
	@%p7 bra 	$L__BB2_4;
	mov.u64 	%rd22, $str$2;
	cvta.global.u64 	%rd23, %rd22;
	mov.u64 	%rd24, $str$1;
	cvta.global.u64 	%rd25, %rd24;
	mov.u64 	%rd26, __unnamed_2;
	cvta.global.u64 	%rd27, %rd26;
	{ // callseq 13, 0
	.param .b64 param0;
	st.param.b64 	[param0], %rd23;
	.param .b64 param1;
	st.param.b64 	[param1], %rd25;
	.param .b32 param2;
	st.param.b32 	[param2], 266;
	.param .b64 param3;
	st.param.b64 	[param3], %rd27;
	.param .b64 param4;
	st.param.b64 	[param4], 1;
	call.uni 
	__assertfail, 
	(
	param0, 
	param1, 
	param2, 
	param3, 
	param4
	);
	} // callseq 13
$L__BB2_4:
	mul.lo.s32 	%r1, %r53, %r52;
	mul.lo.s32 	%r2, %r1, 3;
	mov.u32 	%r3, %ctaid.x;
	mul.lo.s32 	%r4, %r54, %r3;
	mov.u32 	%r5, %ctaid.y;
	mul.lo.s32 	%r6, %r55, %r5;
	sub.s32 	%r7, %r4, %r56;
	sub.s32 	%r8, %r6, %r56;
	mov.u32 	%r9, %tid.x;
	add.s32 	%r10, %r7, %r9;
	mov.u32 	%r11, %tid.y;
	add.s32 	%r61, %r8, %r11;
	max.u32 	%r62, %r10, %r61;
	setp.lt.u32 	%p1, %r62, 3201;
	setp.gt.u32 	%p8, %r62, 3200;
	@%p8 bra 	$L__BB2_10;
	mad.lo.s32 	%r13, %r61, 3201, %r10;
	mad.lo.s32 	%r63, %r52, %r11, %r9;
	setp.gt.s32 	%p9, %r63, -1;
	setp.lt.s32 	%p10, %r63, %r2;
	and.pred  	%p11, %p9, %p10;
	@%p11 bra 	$L__BB2_7;
	mov.u64 	%rd28, $str$3;
	cvta.global.u64 	%rd29, %rd28;
	mov.u64 	%rd30, $str$1;
	cvta.global.u64 	%rd31, %rd30;
	mov.u64 	%rd32, __unnamed_2;
	cvta.global.u64 	%rd33, %rd32;
	{ // callseq 14, 0
	.param .b64 param0;
	st.param.b64 	[param0], %rd29;
	.param .b64 param1;
	st.param.b64 	[param1], %rd31;
	.param .b32 param2;
	st.param.b32 	[param2], 293;
	.param .b64 param3;
	st.param.b64 	[param3], %rd33;
	.param .b64 param4;
	st.param.b64 	[param4], 1;
	call.uni 
	__assertfail, 
	(
	param0, 
	param1, 
	param2, 
	param3, 
	param4
	);
	} // callseq 14
$L__BB2_7:
	cvta.to.global.u64 	%rd34, %rd11;
	mul.wide.u32 	%rd35, %r13, 4;
	add.s64 	%rd36, %rd34, %rd35;
	ld.global.f32 	%f16, [%rd36];
	shl.b32 	%r64, %r63, 2;
	mov.u32 	%r65, shmem;
	add.s32 	%r15, %r65, %r64;
	st.shared.f32 	[%r15], %f16;
	add.s32 	%r66, %r1, %r63;
	setp.gt.s32 	%p12, %r66, -1;
	setp.lt.s32 	%p13, %r66, %r2;
	and.pred  	%p14, %p12, %p13;
	@%p14 bra 	$L__BB2_9;
	mov.u64 	%rd37, $str$5;
	cvta.global.u64 	%rd38, %rd37;
	mov.u64 	%rd39, $str$1;
	cvta.global.u64 	%rd40, %rd39;
	mov.u64 	%rd41, __unnamed_2;
	cvta.global.u64 	%rd42, %rd41;
	{ // callseq 15, 0
	.param .b64 param0;
	st.param.b64 	[param0], %rd38;
	.param .b64 param1;
	st.param.b64 	[param1], %rd40;
	.param .b32 param2;
	st.param.b32 	[param2], 299;
	.param .b64 param3;
	st.param.b64 	[param3], %rd42;
	.param .b64 param4;
	st.param.b64 	[param4], 1;
	call.uni 
	__assertfail, 
	(
	param0, 
	param1, 
	param2, 
	param3, 
	param4
	);
	} // callseq 15
$L__BB2_9:
	cvta.to.global.u64 	%rd43, %rd12;
	add.s64 	%rd45, %rd43, %rd35;
	ld.global.f32 	%f17, [%rd45];
	shl.b32 	%r67, %r1, 2;
	add.s32 	%r68, %r15, %r67;
	st.shared.f32 	[%r68], %f17;
$L__BB2_10:
	bar.sync 	0;
	mov.b32 	%r171, 2;
	mov.b32 	%r170, 1;
	min.s32 	%r71, %r56, %r57;
	setp.lt.s32 	%p15, %r71, 1;
	@%p15 bra 	$L__BB2_41;
	min.u32 	%r16, %r56, %r57;
	mov.b32 	%r165, 0;
	add.u64 	%rd46, %SP, 32;
	cvt.f64.f32 	%fd2, %f15;
	mov.u64 	%rd47, $str$6;
	mov.u64 	%rd50, $str$7;
	mov.u64 	%rd53, $str$8;
	mov.u64 	%rd65, $str$9;
	mov.u64 	%rd69, $str$12;
$L__BB2_12:
	mov.u32 	%r17, %r165;
	cvta.to.local.u64 	%rd2, %rd46;
	add.s32 	%r165, %r17, 1;
	mul.hi.u32 	%r73, %r165, -1431655765;
	shr.u32 	%r74, %r73, 1;
	mul.lo.s32 	%r75, %r74, 3;
	sub.s32 	%r170, %r165, %r75;
	add.s32 	%r76, %r17, 2;
	mul.hi.u32 	%r77, %r76, -1431655765;
	shr.u32 	%r78, %r77, 1;
	mul.lo.s32 	%r79, %r78, 3;
	sub.s32 	%r171, %r76, %r79;
	cvt.rn.f32.u32 	%f18, %r17;
	fma.rn.f32 	%f1, %f18, 0f38A3D70A, %f15;
	add.s32 	%r21, %r165, %r7;
	add.s32 	%r22, %r165, %r8;
	add.s32 	%r23, %r21, %r9;
	add.s32 	%r80, %r22, %r11;
	add.s32 	%r25, %r17, %r58;
	setp.eq.s32 	%p16, %r25, 14;
	setp.eq.s32 	%p17, %r23, 28;
	and.pred  	%p18, %p16, %p17;
	setp.eq.s32 	%p19, %r80, 97;
	and.pred  	%p2, %p18, %p19;
	not.pred 	%p20, %p2;
	@%p20 bra 	$L__BB2_14;
	cvt.f64.f32 	%fd1, %f1;
	st.local.v2.u32 	[%rd2], {%r58, %r17};
	st.local.f64 	[%rd2+8], %fd2;
	st.local.f64 	[%rd2+16], %fd1;
	cvta.global.u64 	%rd48, %rd47;
	{ // callseq 16, 0
	.param .b64 param0;
	st.param.b64 	[param0], %rd48;
	.param .b64 param1;
	st.param.b64 	[param1], %rd46;
	.param .b32 retval0;
	call.uni (retval0), 
	vprintf, 
	(
	param0, 
	param1
	);
	ld.param.b32 	%r81, [retval0];
	} // callseq 16
$L__BB2_14:
	setp.ne.s32 	%p21, %r80, 97;
	setp.ne.s32 	%p22, %r23, 28;
	setp.ne.s32 	%p23, %r25, 14;
	or.pred  	%p24, %p22, %p21;
	or.pred  	%p25, %p23, %p24;
	@%p25 bra 	$L__BB2_16;
	mov.b32 	%r83, 97;
	mov.b32 	%r84, 28;
	st.local.v2.u32 	[%rd2], {%r84, %r83};
	cvta.global.u64 	%rd51, %rd50;
	{ // callseq 17, 0
	.param .b64 param0;
	st.param.b64 	[param0], %rd51;
	.param .b64 param1;
	st.param.b64 	[param1], %rd46;
	.param .b32 retval0;
	call.uni (retval0), 
	vprintf, 
	(
	param0, 
	param1
	);
	ld.param.b32 	%r85, [retval0];
	} // callseq 17
	mov.b32 	%r87, 1;
	st.local.u32 	[%rd2], %r87;
	cvta.global.u64 	%rd54, %rd53;
	{ // callseq 18, 0
	.param .b64 param0;
	st.param.b64 	[param0], %rd54;
	.param .b64 param1;
	st.param.b64 	[param1], %rd46;
	.param .b32 retval0;
	call.uni (retval0), 
	vprintf, 
	(
	param0, 
	param1
	);
	ld.param.b32 	%r88, [retval0];
	} // callseq 18
$L__BB2_16:
	not.b32 	%r90, %r17;
	add.s32 	%r91, %r56, %r90;
	add.s32 	%r92, %r91, %r54;
	setp.ge.u32 	%p26, %r9, %r92;
	add.s32 	%r94, %r91, %r55;
	setp.ge.u32 	%p27, %r11, %r94;
	max.u32 	%r96, %r23, %r80;
	setp.gt.u32 	%p28, %r96, 3200;
	or.pred  	%p29, %p26, %p27;
	or.pred  	%p30, %p29, %p28;
	@%p30 bra 	$L__BB2_40;
	add.s32 	%r26, %r165, %r9;
	add.s32 	%r27, %r165, %r11;
	mad.lo.s32 	%r28, %r27, %r52, %r26;
	mul.hi.u32 	%r97, %r17, -1431655765;
	shr.u32 	%r98, %r97, 1;
	mul.lo.s32 	%r99, %r98, 3;
	sub.s32 	%r100, %r17, %r99;
	mad.lo.s32 	%r29, %r100, %r1, %r28;
	mov.pred 	%p69, -1;
	setp.eq.s32 	%p32, %r23, 0;
	@%p32 bra 	$L__BB2_20;
	setp.eq.s32 	%p33, %r23, 3200;
	@%p33 bra 	$L__BB2_20;
	setp.eq.s32 	%p69, %r80, 0;
$L__BB2_20:
	setp.eq.s32 	%p34, %r80, 3200;
	or.pred  	%p5, %p69, %p34;
	not.b32 	%r101, %r52;
	mad.lo.s32 	%r102, %r170, %r1, %r28;
	add.s32 	%r103, %r102, %r101;
	shl.b32 	%r104, %r103, 2;
	mov.u32 	%r105, shmem;
	add.s32 	%r30, %r105, %r104;
	shl.b32 	%r106, %r102, 2;
	add.s32 	%r107, %r106, %r105;
	add.s32 	%r31, %r107, -4;
	shl.b32 	%r108, %r52, 2;
	add.s32 	%r32, %r31, %r108;
	@%p5 bra 	$L__BB2_24;
	cvt.rn.f32.u32 	%f19, %r80;
	div.rn.f32 	%f2, %f19, 0f45480000;
	setp.ne.s32 	%p35, %r23, 2133;
	@%p35 bra 	$L__BB2_26;
	setp.ge.f32 	%p36, %f2, 0f3EDEB852;
	setp.le.f32 	%p37, %f2, 0f3EEE147A;
	and.pred  	%p38, %p36, %p37;
	@%p38 bra 	$L__BB2_26;
	setp.ge.f32 	%p39, %f2, 0f3F08F5C3;
	setp.le.f32 	%p40, %f2, 0f3F10A3D7;
	and.pred  	%p41, %p39, %p40;
	@%p41 bra 	$L__BB2_26;
$L__BB2_24:
	mov.f32 	%f84, 0f00000000;
	@%p20 bra 	$L__BB2_38;
	cvta.global.u64 	%rd66, %rd65;
	{ // callseq 20, 0
	.param .b64 param0;
	st.param.b64 	[param0], %rd66;
	.param .b64 param1;
	st.param.b64 	[param1], 0;
	.param .b32 retval0;
	call.uni (retval0), 
	vprintf, 
	(
	param0, 
	param1
	);
	ld.param.b32 	%r136, [retval0];
	} // callseq 20
	bra.uni 	$L__BB2_38;
$L__BB2_26:
	setp.ne.s32 	%p42, %r23, 533;
	setp.ne.s32 	%p43, %r80, 1600;
	or.pred  	%p44, %p42, %p43;
	@%p44 bra 	$L__BB2_36;
	mul.f32 	%f3, %f1, 0f42FB53D2;
	mul.f32 	%f20, %f3, 0f3F22F983;
	cvt.rni.s32.f32 	%r169, %f20;
	cvt.rn.f32.s32 	%f21, %r169;
	fma.rn.f32 	%f22, %f21, 0fBFC90FDA, %f3;
	fma.rn.f32 	%f23, %f21, 0fB3A22168, %f22;
	fma.rn.f32 	%f83, %f21, 0fA7C234C5, %f23;
	abs.f32 	%f5, %f3;
	setp.ltu.f32 	%p45, %f5, 0f47CE4780;
	@%p45 bra 	$L__BB2_35;
	setp.neu.f32 	%p46, %f5, 0f7F800000;
	@%p46 bra 	$L__BB2_30;
	mov.f32 	%f26, 0f00000000;
	mul.rn.f32 	%f83, %f3, %f26;
	mov.b32 	%r169, 0;
	bra.uni 	$L__BB2_35;
$L__BB2_30:
	mov.b32 	%r34, %f3;
	mov.b64 	%rd90, 0;
	mov.b32 	%r166, 0;
	mov.u64 	%rd88, __cudart_i2opi_f;
	mov.u64 	%rd89, %rd1;
$L__BB2_31:
	.pragma "nounroll";
	ld.global.nc.u32 	%r110, [%rd88];
	shl.b32 	%r111, %r34, 8;
	or.b32  	%r112, %r111, -2147483648;
	mad.wide.u32 	%rd57, %r110, %r112, %rd90;
	shr.u64 	%rd90, %rd57, 32;
	st.local.u32 	[%rd89], %rd57;
	add.s32 	%r166, %r166, 1;
	add.s64 	%rd89, %rd89, 4;
	add.s64 	%rd88, %rd88, 4;
	setp.ne.s32 	%p47, %r166, 6;
	@%p47 bra 	$L__BB2_31;
	shr.u32 	%r113, %r34, 23;
	st.local.u32 	[%rd1+24], %rd90;
	and.b32  	%r37, %r113, 31;
	and.b32  	%r114, %r113, 224;
	add.s32 	%r115, %r114, -128;
	shr.u32 	%r116, %r115, 5;
	mul.wide.u32 	%rd58, %r116, 4;
	sub.s64 	%rd9, %rd1, %rd58;
	ld.local.u32 	%r167, [%rd9+24];
	ld.local.u32 	%r168, [%rd9+20];
	setp.eq.s32 	%p48, %r37, 0;
	@%p48 bra 	$L__BB2_34;
	shf.l.wrap.b32 	%r167, %r168, %r167, %r37;
	ld.local.u32 	%r117, [%rd9+16];
	shf.l.wrap.b32 	%r168, %r117, %r168, %r37;
$L__BB2_34:
	shr.u32 	%r118, %r167, 30;
	shf.l.wrap.b32 	%r119, %r168, %r167, 2;
	shl.b32 	%r120, %r168, 2;
	shr.u32 	%r121, %r119, 31;
	add.s32 	%r122, %r121, %r118;
	neg.s32 	%r123, %r122;
	setp.lt.s32 	%p49, %r34, 0;
	selp.b32 	%r169, %r123, %r122, %p49;
	xor.b32  	%r124, %r119, %r34;
	shr.s32 	%r125, %r119, 31;
	xor.b32  	%r126, %r125, %r119;
	xor.b32  	%r127, %r125, %r120;
	cvt.u64.u32 	%rd59, %r126;
	shl.b64 	%rd60, %rd59, 32;
	cvt.u64.u32 	%rd61, %r127;
	or.b64  	%rd62, %rd60, %rd61;
	cvt.rn.f64.s64 	%fd3, %rd62;
	mul.f64 	%fd4, %fd3, 0d3BF921FB54442D19;
	cvt.rn.f32.f64 	%f24, %fd4;
	neg.f32 	%f25, %f24;
	setp.lt.s32 	%p50, %r124, 0;
	selp.f32 	%f83, %f25, %f24, %p50;
$L__BB2_35:
	mul.rn.f32 	%f27, %f83, %f83;
	and.b32  	%r129, %r169, 1;
	setp.eq.b32 	%p51, %r129, 1;
	selp.f32 	%f28, 0f3F800000, %f83, %p51;
	fma.rn.f32 	%f29, %f27, %f28, 0f00000000;
	fma.rn.f32 	%f30, %f27, 0f37CBAC00, 0fBAB607ED;
	selp.f32 	%f31, %f30, 0fB94D4153, %p51;
	selp.f32 	%f32, 0f3D2AAABB, 0f3C0885E4, %p51;
	fma.rn.f32 	%f33, %f31, %f27, %f32;
	selp.f32 	%f34, 0fBEFFFFFF, 0fBE2AAAA8, %p51;
	fma.rn.f32 	%f35, %f33, %f27, %f34;
	fma.rn.f32 	%f36, %f35, %f29, %f28;
	and.b32  	%r130, %r169, 2;
	setp.eq.s32 	%p52, %r130, 0;
	mov.f32 	%f37, 0f00000000;
	sub.f32 	%f38, %f37, %f36;
	selp.f32 	%f39, %f36, %f38, %p52;
	mul.f32 	%f84, %f39, 0f41200000;
	bra.uni 	$L__BB2_38;
$L__BB2_36:
	cvt.rn.f32.u32 	%f40, %r23;
	div.rn.f32 	%f41, %f40, 0f45480000;
	mov.f32 	%f42, 0f3F800000;
	sub.f32 	%f43, %f42, %f41;
	min.f32 	%f44, %f41, %f43;
	min.f32 	%f45, %f44, 0f3DCCCCCD;
	div.rn.f32 	%f46, %f45, 0f3DCCCCCD;
	sub.f32 	%f47, %f42, %f46;
	sub.f32 	%f48, %f42, %f2;
	min.f32 	%f49, %f2, %f48;
	min.f32 	%f50, %f49, 0f3DCCCCCD;
	div.rn.f32 	%f51, %f50, 0f3DCCCCCD;
	sub.f32 	%f52, %f42, %f51;
	max.f32 	%f53, %f47, %f52;
	mul.f32 	%f54, %f53, 0f3F000000;
	mul.f32 	%f55, %f53, %f54;
	mov.f32 	%f56, 0f40000000;
	sub.f32 	%f57, %f56, %f55;
	add.f32 	%f58, %f57, 0fBE800000;
	ld.shared.f32 	%f59, [%r31+4];
	mul.f32 	%f60, %f58, %f59;
	sub.f32 	%f61, %f42, %f55;
	shl.b32 	%r131, %r29, 2;
	mov.u32 	%r132, shmem;
	add.s32 	%r133, %r131, %r132;
	ld.shared.f32 	%f62, [%r133];
	mul.f32 	%f63, %f61, %f62;
	sub.f32 	%f64, %f60, %f63;
	ld.shared.f32 	%f65, [%r31];
	ld.shared.f32 	%f66, [%r31+8];
	add.f32 	%f67, %f65, %f66;
	ld.shared.f32 	%f68, [%r30+4];
	add.f32 	%f69, %f67, %f68;
	ld.shared.f32 	%f70, [%r32+4];
	add.f32 	%f71, %f69, %f70;
	fma.rn.f32 	%f84, %f71, 0f3D800000, %f64;
	@%p20 bra 	$L__BB2_38;
	mov.u64 	%rd63, $str$11;
	cvta.global.u64 	%rd64, %rd63;
	{ // callseq 19, 0
	.param .b64 param0;
	st.param.b64 	[param0], %rd64;
	.param .b64 param1;
	st.param.b64 	[param1], 0;
	.param .b32 retval0;
	call.uni (retval0), 
	vprintf, 
	(
	param0, 
	param1
	);
	ld.param.b32 	%r134, [retval0];
	} // callseq 19
$L__BB2_38:
	mad.lo.s32 	%r138, %r171, %r1, %r28;
	shl.b32 	%r139, %r138, 2;
	mov.u32 	%r140, shmem;
	add.s32 	%r141, %r139, %r140;
	st.shared.f32 	[%r141], %f84;
	@%p20 bra 	$L__BB2_40;
	selp.u32 	%r142, 1, 0, %p5;
	cvt.f64.f32 	%fd5, %f84;
	ld.shared.f32 	%f74, [%r31+4];
	cvt.f64.f32 	%fd6, %f74;
	shl.b32 	%r143, %r29, 2;
	mov.u32 	%r144, shmem;
	add.s32 	%r145, %r143, %r144;
	ld.shared.f32 	%f75, [%r145];
	cvt.f64.f32 	%fd7, %f75;
	ld.shared.f32 	%f76, [%r31];
	cvt.f64.f32 	%fd8, %f76;
	ld.shared.f32 	%f77, [%r31+8];
	cvt.f64.f32 	%fd9, %f77;
	ld.shared.f32 	%f78, [%r30+4];
	cvt.f64.f32 	%fd10, %f78;
	ld.shared.f32 	%f79, [%r32+4];
	cvt.f64.f32 	%fd11, %f79;
	cvta.to.local.u64 	%rd68, %rd46;
	st.local.v4.u32 	[%rd68], {%r3, %r5, %r9, %r11};
	st.local.v4.u32 	[%rd68+16], {%r4, %r6, %r7, %r8};
	mov.b32 	%r146, 97;
	mov.b32 	%r147, 28;
	st.local.v4.u32 	[%rd68+32], {%r21, %r22, %r147, %r146};
	mov.b32 	%r148, 14;
	mov.b32 	%r149, 310525;
	st.local.v4.u32 	[%rd68+48], {%r149, %r148, %r26, %r27};
	mad.lo.s32 	%r150, %r170, %r1, %r28;
	mad.lo.s32 	%r151, %r171, %r1, %r28;
	st.local.v4.u32 	[%rd68+64], {%r28, %r29, %r150, %r151};
	st.local.u32 	[%rd68+80], %r142;
	st.local.f64 	[%rd68+88], %fd5;
	st.local.v2.f64 	[%rd68+96], {%fd6, %fd7};
	st.local.v2.f64 	[%rd68+112], {%fd8, %fd9};
	st.local.v2.f64 	[%rd68+128], {%fd10, %fd11};
	cvta.global.u64 	%rd70, %rd69;
	{ // callseq 21, 0
	.param .b64 param0;
	st.param.b64 	[param0], %rd70;
	.param .b64 param1;
	st.param.b64 	[param1], %rd46;
	.param .b32 retval0;
	call.uni (retval0), 
	vprintf, 
	(
	param0, 
	param1
	);
	ld.param.b32 	%r152, [retval0];
	} // callseq 21
$L__BB2_40:
	bar.sync 	0;
	setp.ne.s32 	%p56, %r165, %r16;
	@%p56 bra 	$L__BB2_12;
$L__BB2_41:
	bar.sync 	0;
	setp.lt.s32 	%p57, %r10, %r4;
	add.s32 	%r154, %r4, %r54;
	setp.ge.s32 	%p58, %r10, %r154;
	setp.lt.s32 	%p59, %r61, %r6;
	or.pred  	%p60, %p57, %p59;
	or.pred  	%p61, %p60, %p58;
	@%p61 bra 	$L__BB2_48;
	add.s32 	%r155, %r6, %r55;
	setp.ge.s32 	%p62, %r61, %r155;
	not.pred 	%p63, %p1;
	or.pred  	%p64, %p63, %p62;
	@%p64 bra 	$L__BB2_48;
	ld.param.u64 	%rd86, [_Z24wave_gpu_shmem_multistepI10DoubleSlitEvfPfS1_S1_S1_iiiiiii_param_3];
	mad.lo.s32 	%r48, %r61, 3201, %r10;
	mad.lo.s32 	%r49, %r52, %r11, %r9;
	mad.lo.s32 	%r50, %r171, %r1, %r49;
	shl.b32 	%r156, %r50, 2;
	mov.u32 	%r157, shmem;
	add.s32 	%r51, %r157, %r156;
	ld.shared.f32 	%f85, [%r51];
	cvta.to.global.u64 	%rd10, %rd86;
	mul.wide.u32 	%rd71, %r48, 4;
	add.s64 	%rd72, %rd10, %rd71;
	st.global.f32 	[%rd72], %f85;
	setp.ne.s32 	%p65, %r48, 19525;
	@%p65 bra 	$L__BB2_47;
	setp.eq.s32 	%p66, %r10, 28;
	setp.eq.s32 	%p67, %r61, 97;
	and.pred  	%p68, %p66, %p67;
	@%p68 bra 	$L__BB2_46;
	mov.u64 	%rd73, $str$13;
	cvta.global.u64 	%rd74, %rd73;
	mov.u64 	%rd75, $str$1;
	cvta.global.u64 	%rd76, %rd75;
	mov.u64 	%rd77, __unnamed_2;
	cvta.global.u64 	%rd78, %rd77;
	{ // callseq 22, 0
	.param .b64 param0;
	st.param.b64 	[param0], %rd74;
	.param .b64 param1;
	st.param.b64 	[param1], %rd76;
	.param .b32 param2;
	st.param.b32 	[param2], 431;
	.param .b64 param3;
	st.param.b64 	[param3], %rd78;
	.param .b64 param4;
	st.param.b64 	[param4], 1;
	call.uni 
	__assertfail, 
	(
	param0, 
	param1, 
	param2, 
	param3, 
	param4
	);
	} // callseq 22
	ld.shared.f32 	%f85, [%r51];
$L__BB2_46:
	ld.global.f32 	%f80, [%rd10+78100];
	cvt.f64.f32 	%fd12, %f80;
	cvt.f64.f32 	%fd13, %f85;
	add.u64 	%rd79, %SP, 32;
	add.u64 	%rd80, %SPL, 32;
	mov.b32 	%r158, 19525;
	st.local.v2.u32 	[%rd80], {%r58, %r158};
	st.local.f64 	[%rd80+8], %fd12;
	st.local.u32 	[%rd80+16], %r50;
	st.local.f64 	[%rd80+24], %fd13;
	mov.u64 	%rd81, $str$14;
	cvta.global.u64 	%rd82, %rd81;
	{ // callseq 23, 0
	.param .b64 param0;
	st.param.b64 	[param0], %rd82;
	.param .b64 param1;
	st.param.b64 	[param1], %rd79;
	.param .b32 retval0;
	call.uni (retval0), 
	vprintf, 
	(
	param0, 
	param1
	);
	ld.param.b32 	%r159, [retval0];
	} // callseq 23
$L__BB2_47:
	ld.param.u64 	%rd87, [_Z24wave_gpu_shmem_multistepI10DoubleSlitEvfPfS1_S1_S1_iiiiiii_param_4];
	mad.lo.s32 	%r161, %r170, %r1, %r49;
	shl.b32 	%r162, %r161, 2;
	add.s32 	%r164, %r157, %r162;
	ld.shared.f32 	%f81, [%r164];
	cvta.to.global.u64 	%rd83, %rd87;
	add.s64 	%rd85, %rd83, %rd71;
	st.global.f32 	[%rd85], %f81;
$L__BB2_48:
	ret;

}
	// .globl	_Z19wave_gpu_naive_stepI20DoubleSlitSmallScaleEvfPfPKf
.visible .entry _Z19wave_gpu_naive_stepI20DoubleSlitSmallScaleEvfPfPKf(
	.param .f32 _Z19wave_gpu_naive_stepI20DoubleSlitSmallScaleEvfPfPKf_param_0,
	.param .u64 .ptr .align 1 _Z19wave_gpu_naive_stepI20DoubleSlitSmallScaleEvfPfPKf_param_1,
	.param .u64 .ptr .align 1 _Z19wave_gpu_naive_stepI20DoubleSlitSmallScaleEvfPfPKf_param_2
)
{
	.local .align 4 .b8 	__local_depot3[28];
	.reg .b64 	%SP;
	.reg .b64 	%SPL;
	.reg .pred 	%p<30>;
	.reg .b32 	%r<50>;
	.reg .b32 	%f<69>;
	.reg .b64 	%rd<30>;
	.reg .b64 	%fd<3>;

	mov.u64 	%SPL, __local_depot3;
	ld.param.f32 	%f11, [_Z19wave_gpu_naive_stepI20DoubleSlitSmallScaleEvfPfPKf_param_0];
	ld.param.u64 	%rd11, [_Z19wave_gpu_naive_stepI20DoubleSlitSmallScaleEvfPfPKf_param_1];
	ld.param.u64 	%rd10, [_Z19wave_gpu_naive_stepI20DoubleSlitSmallScaleEvfPfPKf_param_2];
	cvta.to.global.u64 	%rd1, %rd11;
	add.u64 	%rd2, %SPL, 0;
	mov.u32 	%r18, %ctaid.x;
	mov.u32 	%r19, %ntid.x;
	mov.u32 	%r20, %ctaid.y;
	mov.u32 	%r21, %ntid.y;
	mov.u32 	%r22, %tid.x;
	mad.lo.s32 	%r1, %r18, %r19, %r22;
	mov.u32 	%r23, %tid.y;
	mad.lo.s32 	%r24, %r20, %r21, %r23;
	setp.gt.s32 	%p3, %r1, 200;
	setp.gt.u32 	%p4, %r24, 200;
	or.pred  	%p5, %p3, %p4;
	@%p5 bra 	$L__BB3_20;
	mad.lo.s32 	%r3, %r24, 201, %r1;
	mov.pred 	%p29, -1;
	setp.eq.s32 	%p7, %r1, 0;
	@%p7 bra 	$L__BB3_4;
	setp.eq.s32 	%p8, %r1, 200;
	@%p8 bra 	$L__BB3_4;
	setp.eq.s32 	%p29, %r24, 0;
$L__BB3_4:
	setp.eq.s32 	%p9, %r24, 200;
	or.pred  	%p10, %p29, %p9;
	mov.f32 	%f68, 0f00000000;
	@%p10 bra 	$L__BB3_19;
	cvt.rn.f32.u32 	%f13, %r24;
	div.rn.f32 	%f1, %f13, 0f43480000;
	setp.ne.s32 	%p11, %r1, 133;
	@%p11 bra 	$L__BB3_8;
	setp.ge.f32 	%p12, %f1, 0f3EDEB830;
	setp.le.f32 	%p13, %f1, 0f3EEE149C;
	and.pred  	%p14, %p12, %p13;
	@%p14 bra 	$L__BB3_8;
	setp.ltu.f32 	%p15, %f1, 0f3F08F5B2;
	setp.gtu.f32 	%p16, %f1, 0f3F10A3E8;
	or.pred  	%p17, %p15, %p16;
	@%p17 bra 	$L__BB3_19;
$L__BB3_8:
	setp.ne.s32 	%p18, %r1, 33;
	setp.ne.s32 	%p19, %r24, 100;
	or.pred  	%p20, %p18, %p19;
	@%p20 bra 	$L__BB3_18;
	mul.f32 	%f2, %f11, 0f42FB53D2;
	mul.f32 	%f15, %f2, 0f3F22F983;
	cvt.rni.s32.f32 	%r49, %f15;
	cvt.rn.f32.s32 	%f16, %r49;
	fma.rn.f32 	%f17, %f16, 0fBFC90FDA, %f2;
	fma.rn.f32 	%f18, %f16, 0fB3A22168, %f17;
	fma.rn.f32 	%f67, %f16, 0fA7C234C5, %f18;
	abs.f32 	%f4, %f2;
	setp.ltu.f32 	%p21, %f4, 0f47CE4780;
	@%p21 bra 	$L__BB3_17;
	setp.neu.f32 	%p22, %f4, 0f7F800000;
	@%p22 bra 	$L__BB3_12;
	mov.f32 	%f21, 0f00000000;
	mul.rn.f32 	%f67, %f2, %f21;
	mov.b32 	%r49, 0;
	bra.uni 	$L__BB3_17;
$L__BB3_12:
	mov.b32 	%r5, %f2;
	shl.b32 	%r26, %r5, 8;
	or.b32  	%r6, %r26, -2147483648;
	mov.b64 	%rd29, 0;
	mov.b32 	%r46, 0;
	mov.u64 	%rd27, __cudart_i2opi_f;
	mov.u64 	%rd28, %rd2;
$L__BB3_13:
	.pragma "nounroll";
	ld.global.nc.u32 	%r27, [%rd27];
	mad.wide.u32 	%rd15, %r27, %r6, %rd29;
	shr.u64 	%rd29, %rd15, 32;
	st.local.u32 	[%rd28], %rd15;
	add.s32 	%r46, %r46, 1;
	add.s64 	%rd28, %rd28, 4;
	add.s64 	%rd27, %rd27, 4;
	setp.ne.s32 	%p23, %r46, 6;
	@%p23 bra 	$L__BB3_13;
	shr.u32 	%r28, %r5, 23;
	st.local.u32 	[%rd2+24], %rd29;
	and.b32  	%r9, %r28, 31;
	and.b32  	%r29, %r28, 224;
	add.s32 	%r30, %r29, -128;
	shr.u32 	%r31, %r30, 5;
	mul.wide.u32 	%rd16, %r31, 4;
	sub.s64 	%rd9, %rd2, %rd16;
	ld.local.u32 	%r47, [%rd9+24];
	ld.local.u32 	%r48, [%rd9+20];
	setp.eq.s32 	%p24, %r9, 0;
	@%p24 bra 	$L__BB3_16;
	shf.l.wrap.b32 	%r47, %r48, %r47, %r9;
	ld.local.u32 	%r32, [%rd9+16];
	shf.l.wrap.b32 	%r48, %r32, %r48, %r9;
$L__BB3_16:
	shr.u32 	%r33, %r47, 30;
	shf.l.wrap.b32 	%r34, %r48, %r47, 2;
	shl.b32 	%r35, %r48, 2;
	shr.u32 	%r36, %r34, 31;
	add.s32 	%r37, %r36, %r33;
	neg.s32 	%r38, %r37;
	setp.lt.s32 	%p25, %r5, 0;
	selp.b32 	%r49, %r38, %r37, %p25;
	xor.b32  	%r39, %r34, %r5;
	shr.s32 	%r40, %r34, 31;
	xor.b32  	%r41, %r40, %r34;
	xor.b32  	%r42, %r40, %r35;
	cvt.u64.u32 	%rd17, %r41;
	shl.b64 	%rd18, %rd17, 32;
	cvt.u64.u32 	%rd19, %r42;
	or.b64  	%rd20, %rd18, %rd19;
	cvt.rn.f64.s64 	%fd1, %rd20;
	mul.f64 	%fd2, %fd1, 0d3BF921FB54442D19;
	cvt.rn.f32.f64 	%f19, %fd2;
	neg.f32 	%f20, %f19;
	setp.lt.s32 	%p26, %r39, 0;
	selp.f32 	%f67, %f20, %f19, %p26;
$L__BB3_17:
	mul.rn.f32 	%f22, %f67, %f67;
	and.b32  	%r44, %r49, 1;
	setp.eq.b32 	%p27, %r44, 1;
	selp.f32 	%f23, 0f3F800000, %f67, %p27;
	fma.rn.f32 	%f24, %f22, %f23, 0f00000000;
	fma.rn.f32 	%f25, %f22, 0f37CBAC00, 0fBAB607ED;
	selp.f32 	%f26, %f25, 0fB94D4153, %p27;
	selp.f32 	%f27, 0f3D2AAABB, 0f3C0885E4, %p27;
	fma.rn.f32 	%f28, %f26, %f22, %f27;
	selp.f32 	%f29, 0fBEFFFFFF, 0fBE2AAAA8, %p27;
	fma.rn.f32 	%f30, %f28, %f22, %f29;
	fma.rn.f32 	%f31, %f30, %f24, %f23;
	and.b32  	%r45, %r49, 2;
	setp.eq.s32 	%p28, %r45, 0;
	mov.f32 	%f32, 0f00000000;
	sub.f32 	%f33, %f32, %f31;
	selp.f32 	%f34, %f31, %f33, %p28;
	mul.f32 	%f68, %f34, 0f41200000;
	bra.uni 	$L__BB3_19;
$L__BB3_18:
	cvt.rn.f32.s32 	%f35, %r1;
	div.rn.f32 	%f36, %f35, 0f43480000;
	mov.f32 	%f37, 0f3F800000;
	sub.f32 	%f38, %f37, %f36;
	min.f32 	%f39, %f36, %f38;
	min.f32 	%f40, %f39, 0f3DCCCCCD;
	div.rn.f32 	%f41, %f40, 0f3DCCCCCD;
	sub.f32 	%f42, %f37, %f41;
	sub.f32 	%f43, %f37, %f1;
	min.f32 	%f44, %f1, %f43;
	min.f32 	%f45, %f44, 0f3DCCCCCD;
	div.rn.f32 	%f46, %f45, 0f3DCCCCCD;
	sub.f32 	%f47, %f37, %f46;
	max.f32 	%f48, %f42, %f47;
	mul.f32 	%f49, %f48, 0f3F000000;
	mul.f32 	%f50, %f48, %f49;
	mov.f32 	%f51, 0f40000000;
	sub.f32 	%f52, %f51, %f50;
	add.f32 	%f53, %f52, 0fBE800000;
	cvta.to.global.u64 	%rd21, %rd10;
	mul.wide.s32 	%rd22, %r3, 4;
	add.s64 	%rd23, %rd21, %rd22;
	ld.global.f32 	%f54, [%rd23];
	mul.f32 	%f55, %f53, %f54;
	sub.f32 	%f56, %f37, %f50;
	add.s64 	%rd24, %rd1, %rd22;
	ld.global.f32 	%f57, [%rd24];
	mul.f32 	%f58, %f56, %f57;
	sub.f32 	%f59, %f55, %f58;
	ld.global.f32 	%f60, [%rd23+-4];
	ld.global.f32 	%f61, [%rd23+4];
	add.f32 	%f62, %f60, %f61;
	ld.global.f32 	%f63, [%rd23+-804];
	add.f32 	%f64, %f62, %f63;
	ld.global.f32 	%f65, [%rd23+804];
	add.f32 	%f66, %f64, %f65;
	fma.rn.f32 	%f68, %f66, 0f3D800000, %f59;
$L__BB3_19:
	mul.wide.s32 	%rd25, %r3, 4;
	add.s64 	%rd26, %rd1, %rd25;
	st.global.f32 	[%rd26], %f68;
$L__BB3_20:
	ret;

}


// ===== COMPILED SASS (sm_100) =====

	.target	sm_100

	.elftype	@"ET_EXEC"


//--------------------- .note.nv.tkinfo           --------------------------
	.section	.note.nv.tkinfo,"",@"SHT_NOTE"
	.sectionflags	@"SHF_NOTE_NV_TKINFO"
	.tkinfo
        /*0018*/ 	.word	0x00000002
        /*0030*/ 	.string	""
        /*0030*/ 	.string	"ptxas"
        /*0030*/ 	.string	"Cuda compilation tools, release 13.0, V13.0.88"
        /*0030*/ 	.string	"Build cuda_13.0.r13.0/compiler.36424714_0"
        /*0030*/ 	.string	"-arch sm_100 -m 64 "



//--------------------- .note.nv.cuinfo           --------------------------
	.section	.note.nv.cuinfo,"",@"SHT_NOTE"
	.sectionflags	@"SHF_NOTE_NV_CUINFO"
        /*0018*/ 	.short	0x0002
        /*001a*/ 	.short	0x0064
        /*001c*/ 	.short	0x0082
	.zero		2


//--------------------- .nv.info                  --------------------------
	.section	.nv.info,"",@"SHT_CUDA_INFO"
	.align	4


	//----- nvinfo : EIATTR_REGCOUNT
	.align		4
        /*0000*/ 	.byte	0x04, 0x2f
        /*0002*/ 	.short	(.L_17 - .L_16)
	.align		4
.L_16:
        /*0004*/ 	.word	index@(_Z24wave_gpu_shmem_multistepI20DoubleSlitSmallScaleEvfPfS1_S1_S1_iiiiiii)
        /*0008*/ 	.word	0x00000030


	//----- nvinfo : EIATTR_FRAME_SIZE
	.align		4
.L_17:
        /*000c*/ 	.byte	0x04, 0x11
        /*000e*/ 	.short	(.L_19 - .L_18)
	.align		4
.L_18:
        /*0010*/ 	.word	index@($__internal_3_$__cuda_sm3x_div_rn_noftz_f32_slowpath)
        /*0014*/ 	.word	0x000000b0


	//----- nvinfo : EIATTR_FRAME_SIZE
	.align		4
.L_19:
        /*0018*/ 	.byte	0x04, 0x11
        /*001a*/ 	.short	(.L_21 - .L_20)
	.align		4
.L_20:
        /*001c*/ 	.word	index@(_Z24wave_gpu_shmem_multistepI20DoubleSlitSmallScaleEvfPfS1_S1_S1_iiiiiii)
        /*0020*/ 	.word	0x000000b0


	//----- nvinfo : EIATTR_REGCOUNT
	.align		4
.L_21:
        /*0024*/ 	.byte	0x04, 0x2f
        /*0026*/ 	.short	(.L_23 - .L_22)
	.align		4
.L_22:
        /*0028*/ 	.word	index@(_Z19wave_gpu_naive_stepI10DoubleSlitEvfPfPKf)
        /*002c*/ 	.word	0x00000014


	//----- nvinfo : EIATTR_FRAME_SIZE
	.align		4
.L_23:
        /*0030*/ 	.byte	0x04, 0x11
        /*0032*/ 	.short	(.L_25 - .L_24)
	.align		4
.L_24:
        /*0034*/ 	.word	index@($__internal_2_$__cuda_sm3x_div_rn_noftz_f32_slowpath)
        /*0038*/ 	.word	0x00000000


	//----- nvinfo : EIATTR_FRAME_SIZE
	.align		4
.L_25:
        /*003c*/ 	.byte	0x04, 0x11
        /*003e*/ 	.short	(.L_27 - .L_26)
	.align		4
.L_26:
        /*0040*/ 	.word	index@(_Z19wave_gpu_naive_stepI10DoubleSlitEvfPfPKf)
        /*0044*/ 	.word	0x00000000


	//----- nvinfo : EIATTR_REGCOUNT
	.align		4
.L_27:
        /*0048*/ 	.byte	0x04, 0x2f
        /*004a*/ 	.short	(.L_29 - .L_28)
	.align		4
.L_28:
        /*004c*/ 	.word	index@(_Z24wave_gpu_shmem_multistepI10DoubleSlitEvfPfS1_S1_S1_iiiiiii)
        /*0050*/ 	.word	0x00000030


	//----- nvinfo : EIATTR_FRAME_SIZE
	.align		4
.L_29:
        /*0054*/ 	.byte	0x04, 0x11
        /*0056*/ 	.short	(.L_31 - .L_30)
	.align		4
.L_30:
        /*0058*/ 	.word	index@($__internal_1_$__cuda_sm3x_div_rn_noftz_f32_slowpath)
        /*005c*/ 	.word	0x000000b0


	//----- nvinfo : EIATTR_FRAME_SIZE
	.align		4
.L_31:
        /*0060*/ 	.byte	0x04, 0x11
        /*0062*/ 	.short	(.L_33 - .L_32)
	.align		4
.L_32:
        /*0064*/ 	.word	index@(_Z24wave_gpu_shmem_multistepI10DoubleSlitEvfPfS1_S1_S1_iiiiiii)
        /*0068*/ 	.word	0x000000b0


	//----- nvinfo : EIATTR_REGCOUNT
	.align		4
.L_33:
        /*006c*/ 	.byte	0x04, 0x2f
        /*006e*/ 	.short	(.L_35 - .L_34)
	.align		4
.L_34:
        /*0070*/ 	.word	index@(_Z19wave_gpu_naive_stepI20DoubleSlitSmallScaleEvfPfPKf)
        /*0074*/ 	.word	0x00000014


	//----- nvinfo : EIATTR_FRAME_SIZE
	.align		4
.L_35:
        /*0078*/ 	.byte	0x04, 0x11
        /*007a*/ 	.short	(.L_37 - .L_36)
	.align		4
.L_36:
        /*007c*/ 	.word	index@($__internal_0_$__cuda_sm3x_div_rn_noftz_f32_slowpath)
        /*0080*/ 	.word	0x00000000


	//----- nvinfo : EIATTR_FRAME_SIZE
	.align		4
.L_37:
        /*0084*/ 	.byte	0x04, 0x11
        /*0086*/ 	.short	(.L_39 - .L_38)
	.align		4
.L_38:
        /*0088*/ 	.word	index@(_Z19wave_gpu_naive_stepI20DoubleSlitSmallScaleEvfPfPKf)
        /*008c*/ 	.word	0x00000000


	//----- nvinfo : EIATTR_MIN_STACK_SIZE
	.align		4
.L_39:
        /*0090*/ 	.byte	0x04, 0x12
        /*0092*/ 	.short	(.L_41 - .L_40)
	.align		4
.L_40:
        /*0094*/ 	.word	index@(_Z19wave_gpu_naive_stepI20DoubleSlitSmallScaleEvfPfPKf)
        /*0098*/ 	.word	0x00000000


	//----- nvinfo : EIATTR_MIN_STACK_SIZE
	.align		4
.L_41:
        /*009c*/ 	.byte	0x04, 0x12
        /*009e*/ 	.short	(.L_43 - .L_42)
	.align		4
.L_42:
        /*00a0*/ 	.word	index@(_Z24wave_gpu_shmem_multistepI10DoubleSlitEvfPfS1_S1_S1_iiiiiii)
        /*00a4*/ 	.word	0x000000b0


	//----- nvinfo : EIATTR_MIN_STACK_SIZE
	.align		4
.L_43:
        /*00a8*/ 	.byte	0x04, 0x12
        /*00aa*/ 	.short	(.L_45 - .L_44)
	.align		4
.L_44:
        /*00ac*/ 	.word	index@(_Z19wave_gpu_naive_stepI10DoubleSlitEvfPfPKf)
        /*00b0*/ 	.word	0x00000000


	//----- nvinfo : EIATTR_MIN_STACK_SIZE
	.align		4
.L_45:
        /*00b4*/ 	.byte	0x04, 0x12
        /*00b6*/ 	.short	(.L_47 - .L_46)
	.align		4
.L_46:
        /*00b8*/ 	.word	index@(_Z24wave_gpu_shmem_multistepI20DoubleSlitSmallScaleEvfPfS1_S1_S1_iiiiiii)
        /*00bc*/ 	.word	0x000000b0
.L_47:


//--------------------- .nv.compat                --------------------------
	.section	.nv.compat,"",@"SHT_CUDA_COMPAT_INFO"
	.align	4
        /*0000*/ 	.byte	0x02, 0x09, 0x00, 0x00, 0x02, 0x02, 0x01, 0x00, 0x02, 0x05, 0x05, 0x00, 0x03, 0x07, 0x01, 0x01
        /*0010*/ 	.byte	0x02, 0x03, 0x00, 0x00, 0x02, 0x06, 0x01, 0x00, 0x04, 0x0b, 0x08, 0x00, 0x01, 0x00, 0x00, 0x00
        /*0020*/ 	.byte	0x00, 0x00, 0x00, 0x00


//--------------------- .nv.info._Z19wave_gpu_naive_stepI20DoubleSlitSmallScaleEvfPfPKf --------------------------
	.section	.nv.info._Z19wave_gpu_naive_stepI20DoubleSlitSmallScaleEvfPfPKf,"",@"SHT_CUDA_INFO"
	.sectionflags	@""
	.align	4


	//----- nvinfo : EIATTR_CUDA_API_VERSION
	.align		4
        /*0000*/ 	.byte	0x04, 0x37
        /*0002*/ 	.short	(.L_49 - .L_48)
.L_48:
        /*0004*/ 	.word	0x00000082


	//----- nvinfo : EIATTR_KPARAM_INFO
	.align		4
.L_49:
        /*0008*/ 	.byte	0x04, 0x17
        /*000a*/ 	.short	(.L_51 - .L_50)
.L_50:
        /*000c*/ 	.word	0x00000000
        /*0010*/ 	.short	0x0002
        /*0012*/ 	.short	0x0010
        /*0014*/ 	.byte	0x00, 0xf5, 0x21, 0x00


	//----- nvinfo : EIATTR_KPARAM_INFO
	.align		4
.L_51:
        /*0018*/ 	.byte	0x04, 0x17
        /*001a*/ 	.short	(.L_53 - .L_52)
.L_52:
        /*001c*/ 	.word	0x00000000
        /*0020*/ 	.short	0x0001
        /*0022*/ 	.short	0x0008
        /*0024*/ 	.byte	0x00, 0xf5, 0x21, 0x00


	//----- nvinfo : EIATTR_KPARAM_INFO
	.align		4
.L_53:
        /*0028*/ 	.byte	0x04, 0x17
        /*002a*/ 	.short	(.L_55 - .L_54)
.L_54:
        /*002c*/ 	.word	0x00000000
        /*0030*/ 	.short	0x0000
        /*0032*/ 	.short	0x0000
        /*0034*/ 	.byte	0x00, 0xf0, 0x11, 0x00


	//----- nvinfo : EIATTR_SPARSE_MMA_MASK
	.align		4
.L_55:
        /*0038*/ 	.byte	0x03, 0x50
        /*003a*/ 	.short	0x0000


	//----- nvinfo : EIATTR_MAXREG_COUNT
	.align		4
        /*003c*/ 	.byte	0x03, 0x1b
        /*003e*/ 	.short	0x00ff


	//----- nvinfo : EIATTR_MERCURY_ISA_VERSION
	.align		4
        /*0040*/ 	.byte	0x03, 0x5f
        /*0042*/ 	.short	0x0101


	//----- nvinfo : EIATTR_VRC_CTA_INIT_COUNT
	.align		4
        /*0044*/ 	.byte	0x02, 0x4a
	.zero		1
	.zero		1


	//----- nvinfo : EIATTR_EXIT_INSTR_OFFSETS
	.align		4
        /*0048*/ 	.byte	0x04, 0x1c
        /*004a*/ 	.short	(.L_57 - .L_56)


	//   ....[0]....
.L_56:
        /*004c*/ 	.word	0x000000b0


	//   ....[1]....
        /*0050*/ 	.word	0x00000fb0


	//----- nvinfo : EIATTR_CRS_STACK_SIZE
	.align		4
.L_57:
        /*0054*/ 	.byte	0x04, 0x1e
        /*0056*/ 	.short	(.L_59 - .L_58)
.L_58:
        /*0058*/ 	.word	0x00000000


	//----- nvinfo : EIATTR_CBANK_PARAM_SIZE
	.align		4
.L_59:
        /*005c*/ 	.byte	0x03, 0x19
        /*005e*/ 	.short	0x0018


	//----- nvinfo : EIATTR_PARAM_CBANK
	.align		4
        /*0060*/ 	.byte	0x04, 0x0a
        /*0062*/ 	.short	(.L_61 - .L_60)
	.align		4
.L_60:
        /*0064*/ 	.word	index@(.nv.constant0._Z19wave_gpu_naive_stepI20DoubleSlitSmallScaleEvfPfPKf)
        /*0068*/ 	.short	0x0380
        /*006a*/ 	.short	0x0018


	//----- nvinfo : EIATTR_SW_WAR
	.align		4
.L_61:
        /*006c*/ 	.byte	0x04, 0x36
        /*006e*/ 	.short	(.L_63 - .L_62)
.L_62:
        /*0070*/ 	.word	0x00000008
.L_63:


//--------------------- .nv.info._Z24wave_gpu_shmem_multistepI10DoubleSlitEvfPfS1_S1_S1_iiiiiii --------------------------
	.section	.nv.info._Z24wave_gpu_shmem_multistepI10DoubleSlitEvfPfS1_S1_S1_iiiiiii,"",@"SHT_CUDA_INFO"
	.sectionflags	@""
	.align	4


	//----- nvinfo : EIATTR_CUDA_API_VERSION
	.align		4
        /*0000*/ 	.byte	0x04, 0x37
        /*0002*/ 	.short	(.L_65 - .L_64)
.L_64:
        /*0004*/ 	.word	0x00000082


	//----- nvinfo : EIATTR_KPARAM_INFO
	.align		4
.L_65:
        /*0008*/ 	.byte	0x04, 0x17
        /*000a*/ 	.short	(.L_67 - .L_66)
.L_66:
        /*000c*/ 	.word	0x00000000
        /*0010*/ 	.short	0x000b
        /*0012*/ 	.short	0x0040
        /*0014*/ 	.byte	0x00, 0xf0, 0x11, 0x00


	//----- nvinfo : EIATTR_KPARAM_INFO
	.align		4
.L_67:
        /*0018*/ 	.byte	0x04, 0x17
        /*001a*/ 	.short	(.L_69 - .L_68)
.L_68:
        /*001c*/ 	.word	0x00000000
        /*0020*/ 	.short	0x000a
        /*0022*/ 	.short	0x003c
        /*0024*/ 	.byte	0x00, 0xf0, 0x11, 0x00


	//----- nvinfo : EIATTR_KPARAM_INFO
	.align		4
.L_69:
        /*0028*/ 	.byte	0x04, 0x17
        /*002a*/ 	.short	(.L_71 - .L_70)
.L_70:
        /*002c*/ 	.word	0x00000000
        /*0030*/ 	.short	0x0009
        /*0032*/ 	.short	0x0038
        /*0034*/ 	.byte	0x00, 0xf0, 0x11, 0x00


	//----- nvinfo : EIATTR_KPARAM_INFO
	.align		4
.L_71:
        /*0038*/ 	.byte	0x04, 0x17
        /*003a*/ 	.short	(.L_73 - .L_72)
.L_72:
        /*003c*/ 	.word	0x00000000
        /*0040*/ 	.short	0x0008
        /*0042*/ 	.short	0x0034
        /*0044*/ 	.byte	0x00, 0xf0, 0x11, 0x00


	//----- nvinfo : EIATTR_KPARAM_INFO
	.align		4
.L_73:
        /*0048*/ 	.byte	0x04, 0x17
        /*004a*/ 	.short	(.L_75 - .L_74)
.L_74:
        /*004c*/ 	.word	0x00000000
        /*0050*/ 	.short	0x0007
        /*0052*/ 	.short	0x0030
        /*0054*/ 	.byte	0x00, 0xf0, 0x11, 0x00


	//----- nvinfo : EIATTR_KPARAM_INFO
	.align		4
.L_75:
        /*0058*/ 	.byte	0x04, 0x17
        /*005a*/ 	.short	(.L_77 - .L_76)
.L_76:
        /*005c*/ 	.word	0x00000000
        /*0060*/ 	.short	0x0006
        /*0062*/ 	.short	0x002c
        /*0064*/ 	.byte	0x00, 0xf0, 0x11, 0x00


	//----- nvinfo : EIATTR_KPARAM_INFO
	.align		4
.L_77:
        /*0068*/ 	.byte	0x04, 0x17
        /*006a*/ 	.short	(.L_79 - .L_78)
.L_78:
        /*006c*/ 	.word	0x00000000
        /*0070*/ 	.short	0x0005
        /*0072*/ 	.short	0x0028
        /*0074*/ 	.byte	0x00, 0xf0, 0x11, 0x00


	//----- nvinfo : EIATTR_KPARAM_INFO
	.align		4
.L_79:
        /*0078*/ 	.byte	0x04, 0x17
        /*007a*/ 	.short	(.L_81 - .L_80)
.L_80:
        /*007c*/ 	.word	0x00000000
        /*0080*/ 	.short	0x0004
        /*0082*/ 	.short	0x0020
        /*0084*/ 	.byte	0x00, 0xf5, 0x21, 0x00


	//----- nvinfo : EIATTR_KPARAM_INFO
	.align		4
.L_81:
        /*0088*/ 	.byte	0x04, 0x17
        /*008a*/ 	.short	(.L_83 - .L_82)
.L_82:
        /*008c*/ 	.word	0x00000000
        /*0090*/ 	.short	0x0003
        /*0092*/ 	.short	0x0018
        /*0094*/ 	.byte	0x00, 0xf5, 0x21, 0x00


	//----- nvinfo : EIATTR_KPARAM_INFO
	.align		4
.L_83:
        /*0098*/ 	.byte	0x04, 0x17
        /*009a*/ 	.short	(.L_85 - .L_84)
.L_84:
        /*009c*/ 	.word	0x00000000
        /*00a0*/ 	.short	0x0002
        /*00a2*/ 	.short	0x0010
        /*00a4*/ 	.byte	0x00, 0xf5, 0x21, 0x00


	//----- nvinfo : EIATTR_KPARAM_INFO
	.align		4
.L_85:
        /*00a8*/ 	.byte	0x04, 0x17
        /*00aa*/ 	.short	(.L_87 - .L_86)
.L_86:
        /*00ac*/ 	.word	0x00000000
        /*00b0*/ 	.short	0x0001
        /*00b2*/ 	.short	0x0008
        /*00b4*/ 	.byte	0x00, 0xf5, 0x21, 0x00


	//----- nvinfo : EIATTR_KPARAM_INFO
	.align		4
.L_87:
        /*00b8*/ 	.byte	0x04, 0x17
        /*00ba*/ 	.short	(.L_89 - .L_88)
.L_88:
        /*00bc*/ 	.word	0x00000000
        /*00c0*/ 	.short	0x0000
        /*00c2*/ 	.short	0x0000
        /*00c4*/ 	.byte	0x00, 0xf0, 0x11, 0x00


	//----- nvinfo : EIATTR_SPARSE_MMA_MASK
	.align		4
.L_89:
        /*00c8*/ 	.byte	0x03, 0x50
        /*00ca*/ 	.short	0x0000


	//----- nvinfo : EIATTR_MAXREG_COUNT
	.align		4
        /*00cc*/ 	.byte	0x03, 0x1b
        /*00ce*/ 	.short	0x00ff


	//----- nvinfo : EIATTR_NUM_BARRIERS
	.align		4
        /*00d0*/ 	.byte	0x02, 0x4c
        /*00d2*/ 	.byte	0x01
	.zero		1


	//----- nvinfo : EIATTR_EXTERNS
	.align		4
        /*00d4*/ 	.byte	0x04, 0x0f
        /*00d6*/ 	.short	(.L_91 - .L_90)


	//   ....[0]....
	.align		4
.L_90:
        /*00d8*/ 	.word	index@(vprintf)


	//   ....[1]....
	.align		4
        /*00dc*/ 	.word	index@(__assertfail)


	//----- nvinfo : EIATTR_MERCURY_ISA_VERSION
	.align		4
.L_91:
        /*00e0*/ 	.byte	0x03, 0x5f
        /*00e2*/ 	.short	0x0101


	//----- nvinfo : EIATTR_VRC_CTA_INIT_COUNT
	.align		4
        /*00e4*/ 	.byte	0x02, 0x4a
	.zero		1
	.zero		1


	//----- nvinfo : EIATTR_SYSCALL_OFFSETS
	.align		4
        /*00e8*/ 	.byte	0x04, 0x46
        /*00ea*/ 	.short	(.L_93 - .L_92)


	//   ....[0]....
.L_92:
        /*00ec*/ 	.word	0x00000190


	//   ....[1]....
        /*00f0*/ 	.word	0x000002d0


	//   ....[2]....
        /*00f4*/ 	.word	0x00000560


	//   ....[3]....
        /*00f8*/ 	.word	0x00000760


	//   ....[4]....
        /*00fc*/ 	.word	0x00000b90


	//   ....[5]....
        /*0100*/ 	.word	0x00000cb0


	//   ....[6]....
        /*0104*/ 	.word	0x00000d60


	//   ....[7]....
        /*0108*/ 	.word	0x00001200


	//   ....[8]....
        /*010c*/ 	.word	0x00001d20


	//   ....[9]....
        /*0110*/ 	.word	0x00002080


	//   ....[10]....
        /*0114*/ 	.word	0x00002480


	//   ....[11]....
        /*0118*/ 	.word	0x000025f0


	//----- nvinfo : EIATTR_EXIT_INSTR_OFFSETS
	.align		4
.L_93:
        /*011c*/ 	.byte	0x04, 0x1c
        /*011e*/ 	.short	(.L_95 - .L_94)


	//   ....[0]....
.L_94:
        /*0120*/ 	.word	0x000021d0


	//   ....[1]....
        /*0124*/ 	.word	0x00002230


	//   ....[2]....
        /*0128*/ 	.word	0x00002690


	//----- nvinfo : EIATTR_CRS_STACK_SIZE
	.align		4
.L_95:
        /*012c*/ 	.byte	0x04, 0x1e
        /*012e*/ 	.short	(.L_97 - .L_96)
.L_96:
        /*0130*/ 	.word	0x00000000


	//----- nvinfo : EIATTR_CBANK_PARAM_SIZE
	.align		4
.L_97:
        /*0134*/ 	.byte	0x03, 0x19
        /*0136*/ 	.short	0x0044


	//----- nvinfo : EIATTR_PARAM_CBANK
	.align		4
        /*0138*/ 	.byte	0x04, 0x0a
        /*013a*/ 	.short	(.L_99 - .L_98)
	.align		4
.L_98:
        /*013c*/ 	.word	index@(.nv.constant0._Z24wave_gpu_shmem_multistepI10DoubleSlitEvfPfS1_S1_S1_iiiiiii)
        /*0140*/ 	.short	0x0380
        /*0142*/ 	.short	0x0044


	//----- nvinfo : EIATTR_SW_WAR
	.align		4
.L_99:
        /*0144*/ 	.byte	0x04, 0x36
        /*0146*/ 	.short	(.L_101 - .L_100)
.L_100:
        /*0148*/ 	.word	0x00000008
.L_101:


//--------------------- .nv.info._Z19wave_gpu_naive_stepI10DoubleSlitEvfPfPKf --------------------------
	.section	.nv.info._Z19wave_gpu_naive_stepI10DoubleSlitEvfPfPKf,"",@"SHT_CUDA_INFO"
	.sectionflags	@""
	.align	4


	//----- nvinfo : EIATTR_CUDA_API_VERSION
	.align		4
        /*0000*/ 	.byte	0x04, 0x37
        /*0002*/ 	.short	(.L_103 - .L_102)
.L_102:
        /*0004*/ 	.word	0x00000082


	//----- nvinfo : EIATTR_KPARAM_INFO
	.align		4
.L_103:
        /*0008*/ 	.byte	0x04, 0x17
        /*000a*/ 	.short	(.L_105 - .L_104)
.L_104:
        /*000c*/ 	.word	0x00000000
        /*0010*/ 	.short	0x0002
        /*0012*/ 	.short	0x0010
        /*0014*/ 	.byte	0x00, 0xf5, 0x21, 0x00


	//----- nvinfo : EIATTR_KPARAM_INFO
	.align		4
.L_105:
        /*0018*/ 	.byte	0x04, 0x17
        /*001a*/ 	.short	(.L_107 - .L_106)
.L_106:
        /*001c*/ 	.word	0x00000000
        /*0020*/ 	.short	0x0001
        /*0022*/ 	.short	0x0008
        /*0024*/ 	.byte	0x00, 0xf5, 0x21, 0x00


	//----- nvinfo : EIATTR_KPARAM_INFO
	.align		4
.L_107:
        /*0028*/ 	.byte	0x04, 0x17
        /*002a*/ 	.short	(.L_109 - .L_108)
.L_108:
        /*002c*/ 	.word	0x00000000
        /*0030*/ 	.short	0x0000
        /*0032*/ 	.short	0x0000
        /*0034*/ 	.byte	0x00, 0xf0, 0x11, 0x00


	//----- nvinfo : EIATTR_SPARSE_MMA_MASK
	.align		4
.L_109:
        /*0038*/ 	.byte	0x03, 0x50
        /*003a*/ 	.short	0x0000


	//----- nvinfo : EIATTR_MAXREG_COUNT
	.align		4
        /*003c*/ 	.byte	0x03, 0x1b
        /*003e*/ 	.short	0x00ff


	//----- nvinfo : EIATTR_MERCURY_ISA_VERSION
	.align		4
        /*0040*/ 	.byte	0x03, 0x5f
        /*0042*/ 	.short	0x0101


	//----- nvinfo : EIATTR_VRC_CTA_INIT_COUNT
	.align		4
        /*0044*/ 	.byte	0x02, 0x4a
	.zero		1
	.zero		1


	//----- nvinfo : EIATTR_EXIT_INSTR_OFFSETS
	.align		4
        /*0048*/ 	.byte	0x04, 0x1c
        /*004a*/ 	.short	(.L_111 - .L_110)


	//   ....[0]....
.L_110:
        /*004c*/ 	.word	0x000000b0


	//   ....[1]....
        /*0050*/ 	.word	0x00000fb0


	//----- nvinfo : EIATTR_CRS_STACK_SIZE
	.align		4
.L_111:
        /*0054*/ 	.byte	0x04, 0x1e
        /*0056*/ 	.short	(.L_113 - .L_112)
.L_112:
        /*0058*/ 	.word	0x00000000


	//----- nvinfo : EIATTR_CBANK_PARAM_SIZE
	.align		4
.L_113:
        /*005c*/ 	.byte	0x03, 0x19
        /*005e*/ 	.short	0x0018


	//----- nvinfo : EIATTR_PARAM_CBANK
	.align		4
        /*0060*/ 	.byte	0x04, 0x0a
        /*0062*/ 	.short	(.L_115 - .L_114)
	.align		4
.L_114:
        /*0064*/ 	.word	index@(.nv.constant0._Z19wave_gpu_naive_stepI10DoubleSlitEvfPfPKf)
        /*0068*/ 	.short	0x0380
        /*006a*/ 	.short	0x0018


	//----- nvinfo : EIATTR_SW_WAR
	.align		4
.L_115:
        /*006c*/ 	.byte	0x04, 0x36
        /*006e*/ 	.short	(.L_117 - .L_116)
.L_116:
        /*0070*/ 	.word	0x00000008
.L_117:


//--------------------- .nv.info._Z24wave_gpu_shmem_multistepI20DoubleSlitSmallScaleEvfPfS1_S1_S1_iiiiiii --------------------------
	.section	.nv.info._Z24wave_gpu_shmem_multistepI20DoubleSlitSmallScaleEvfPfS1_S1_S1_iiiiiii,"",@"SHT_CUDA_INFO"
	.sectionflags	@""
	.align	4


	//----- nvinfo : EIATTR_CUDA_API_VERSION
	.align		4
        /*0000*/ 	.byte	0x04, 0x37
        /*0002*/ 	.short	(.L_119 - .L_118)
.L_118:
        /*0004*/ 	.word	0x00000082


	//----- nvinfo : EIATTR_KPARAM_INFO
	.align		4
.L_119:
        /*0008*/ 	.byte	0x04, 0x17
        /*000a*/ 	.short	(.L_121 - .L_120)
.L_120:
        /*000c*/ 	.word	0x00000000
        /*0010*/ 	.short	0x000b
        /*0012*/ 	.short	0x0040
        /*0014*/ 	.byte	0x00, 0xf0, 0x11, 0x00


	//----- nvinfo : EIATTR_KPARAM_INFO
	.align		4
.L_121:
        /*0018*/ 	.byte	0x04, 0x17
        /*001a*/ 	.short	(.L_123 - .L_122)
.L_122:
        /*001c*/ 	.word	0x00000000
        /*0020*/ 	.short	0x000a
        /*0022*/ 	.short	0x003c
        /*0024*/ 	.byte	0x00, 0xf0, 0x11, 0x00


	//----- nvinfo : EIATTR_KPARAM_INFO
	.align		4
.L_123:
        /*0028*/ 	.byte	0x04, 0x17
        /*002a*/ 	.short	(.L_125 - .L_124)
.L_124:
        /*002c*/ 	.word	0x00000000
        /*0030*/ 	.short	0x0009
        /*0032*/ 	.short	0x0038
        /*0034*/ 	.byte	0x00, 0xf0, 0x11, 0x00


	//----- nvinfo : EIATTR_KPARAM_INFO
	.align		4
.L_125:
        /*0038*/ 	.byte	0x04, 0x17
        /*003a*/ 	.short	(.L_127 - .L_126)
.L_126:
        /*003c*/ 	.word	0x00000000
        /*0040*/ 	.short	0x0008
        /*0042*/ 	.short	0x0034
        /*0044*/ 	.byte	0x00, 0xf0, 0x11, 0x00


	//----- nvinfo : EIATTR_KPARAM_INFO
	.align		4
.L_127:
        /*0048*/ 	.byte	0x04, 0x17
        /*004a*/ 	.short	(.L_129 - .L_128)
.L_128:
        /*004c*/ 	.word	0x00000000
        /*0050*/ 	.short	0x0007
        /*0052*/ 	.short	0x0030
        /*0054*/ 	.byte	0x00, 0xf0, 0x11, 0x00


	//----- nvinfo : EIATTR_KPARAM_INFO
	.align		4
.L_129:
        /*0058*/ 	.byte	0x04, 0x17
        /*005a*/ 	.short	(.L_131 - .L_130)
.L_130:
        /*005c*/ 	.word	0x00000000
        /*0060*/ 	.short	0x0006
        /*0062*/ 	.short	0x002c
        /*0064*/ 	.byte	0x00, 0xf0, 0x11, 0x00


	//----- nvinfo : EIATTR_KPARAM_INFO
	.align		4
.L_131:
        /*0068*/ 	.byte	0x04, 0x17
        /*006a*/ 	.short	(.L_133 - .L_132)
.L_132:
        /*006c*/ 	.word	0x00000000
        /*0070*/ 	.short	0x0005
        /*0072*/ 	.short	0x0028
        /*0074*/ 	.byte	0x00, 0xf0, 0x11, 0x00


	//----- nvinfo : EIATTR_KPARAM_INFO
	.align		4
.L_133:
        /*0078*/ 	.byte	0x04, 0x17
        /*007a*/ 	.short	(.L_135 - .L_134)
.L_134:
        /*007c*/ 	.word	0x00000000
        /*0080*/ 	.short	0x0004
        /*0082*/ 	.short	0x0020
        /*0084*/ 	.byte	0x00, 0xf5, 0x21, 0x00


	//----- nvinfo : EIATTR_KPARAM_INFO
	.align		4
.L_135:
        /*0088*/ 	.byte	0x04, 0x17
        /*008a*/ 	.short	(.L_137 - .L_136)
.L_136:
        /*008c*/ 	.word	0x00000000
        /*0090*/ 	.short	0x0003
        /*0092*/ 	.short	0x0018
        /*0094*/ 	.byte	0x00, 0xf5, 0x21, 0x00


	//----- nvinfo : EIATTR_KPARAM_INFO
	.align		4
.L_137:
        /*0098*/ 	.byte	0x04, 0x17
        /*009a*/ 	.short	(.L_139 - .L_138)
.L_138:
        /*009c*/ 	.word	0x00000000
        /*00a0*/ 	.short	0x0002
        /*00a2*/ 	.short	0x0010
        /*00a4*/ 	.byte	0x00, 0xf5, 0x21, 0x00


	//----- nvinfo : EIATTR_KPARAM_INFO
	.align		4
.L_139:
        /*00a8*/ 	.byte	0x04, 0x17
        /*00aa*/ 	.short	(.L_141 - .L_140)
.L_140:
        /*00ac*/ 	.word	0x00000000
        /*00b0*/ 	.short	0x0001
        /*00b2*/ 	.short	0x0008
        /*00b4*/ 	.byte	0x00, 0xf5, 0x21, 0x00


	//----- nvinfo : EIATTR_KPARAM_INFO
	.align		4
.L_141:
        /*00b8*/ 	.byte	0x04, 0x17
        /*00ba*/ 	.short	(.L_143 - .L_142)
.L_142:
        /*00bc*/ 	.word	0x00000000
        /*00c0*/ 	.short	0x0000
        /*00c2*/ 	.short	0x0000
        /*00c4*/ 	.byte	0x00, 0xf0, 0x11, 0x00


	//----- nvinfo : EIATTR_SPARSE_MMA_MASK
	.align		4
.L_143:
        /*00c8*/ 	.byte	0x03, 0x50
        /*00ca*/ 	.short	0x0000


	//----- nvinfo : EIATTR_MAXREG_COUNT
	.align		4
        /*00cc*/ 	.byte	0x03, 0x1b
        /*00ce*/ 	.short	0x00ff


	//----- nvinfo : EIATTR_NUM_BARRIERS
	.align		4
        /*00d0*/ 	.byte	0x02, 0x4c
        /*00d2*/ 	.byte	0x01
	.zero		1


	//----- nvinfo : EIATTR_EXTERNS
	.align		4
        /*00d4*/ 	.byte	0x04, 0x0f
        /*00d6*/ 	.short	(.L_145 - .L_144)


	//   ....[0]....
	.align		4
.L_144:
        /*00d8*/ 	.word	index@(vprintf)


	//   ....[1]....
	.align		4
        /*00dc*/ 	.word	index@(__assertfail)


	//----- nvinfo : EIATTR_MERCURY_ISA_VERSION
	.align		4
.L_145:
        /*00e0*/ 	.byte	0x03, 0x5f
        /*00e2*/ 	.short	0x0101


	//----- nvinfo : EIATTR_VRC_CTA_INIT_COUNT
	.align		4
        /*00e4*/ 	.byte	0x02, 0x4a
	.zero		1
	.zero		1


	//----- nvinfo : EIATTR_SYSCALL_OFFSETS
	.align		4
        /*00e8*/ 	.byte	0x04, 0x46
        /*00ea*/ 	.short	(.L_147 - .L_146)


	//   ....[0]....
.L_146:
        /*00ec*/ 	.word	0x00000190


	//   ....[1]....
        /*00f0*/ 	.word	0x000002d0


	//   ....[2]....
        /*00f4*/ 	.word	0x00000560


	//   ....[3]....
        /*00f8*/ 	.word	0x00000760


	//   ....[4]....
        /*00fc*/ 	.word	0x00000b90


	//   ....[5]....
        /*0100*/ 	.word	0x00000cb0


	//   ....[6]....
        /*0104*/ 	.word	0x00000d60


	//   ....[7]....
        /*0108*/ 	.word	0x00001210


	//   ....[8]....
        /*010c*/ 	.word	0x00001d30


	//   ....[9]....
        /*0110*/ 	.word	0x00002090


	//   ....[10]....
        /*0114*/ 	.word	0x00002490


	//   ....[11]....
        /*0118*/ 	.word	0x00002600


	//----- nvinfo : EIATTR_EXIT_INSTR_OFFSETS
	.align		4
.L_147:
        /*011c*/ 	.byte	0x04, 0x1c
        /*011e*/ 	.short	(.L_149 - .L_148)


	//   ....[0]....
.L_148:
        /*0120*/ 	.word	0x000021e0


	//   ....[1]....
        /*0124*/ 	.word	0x00002240


	//   ....[2]....
        /*0128*/ 	.word	0x000026a0


	//----- nvinfo : EIATTR_CRS_STACK_SIZE
	.align		4
.L_149:
        /*012c*/ 	.byte	0x04, 0x1e
        /*012e*/ 	.short	(.L_151 - .L_150)
.L_150:
        /*0130*/ 	.word	0x00000000


	//----- nvinfo : EIATTR_CBANK_PARAM_SIZE
	.align		4
.L_151:
        /*0134*/ 	.byte	0x03, 0x19
        /*0136*/ 	.short	0x0044


	//----- nvinfo : EIATTR_PARAM_CBANK
	.align		4
        /*0138*/ 	.byte	0x04, 0x0a
        /*013a*/ 	.short	(.L_153 - .L_152)
	.align		4
.L_152:
        /*013c*/ 	.word	index@(.nv.constant0._Z24wave_gpu_shmem_multistepI20DoubleSlitSmallScaleEvfPfS1_S1_S1_iiiiiii)
        /*0140*/ 	.short	0x0380
        /*0142*/ 	.short	0x0044


	//----- nvinfo : EIATTR_SW_WAR
	.align		4
.L_153:
        /*0144*/ 	.byte	0x04, 0x36
        /*0146*/ 	.short	(.L_155 - .L_154)
.L_154:
        /*0148*/ 	.word	0x00000008
.L_155:


//--------------------- .nv.callgraph             --------------------------
	.section	.nv.callgraph,"",@"SHT_CUDA_CALLGRAPH"
	.align	4
	.sectionentsize	8
	.align		4
        /*0000*/ 	.word	0x00000000
	.align		4
        /*0004*/ 	.word	0xffffffff
	.align		4
        /*0008*/ 	.word	index@(_Z24wave_gpu_shmem_multistepI10DoubleSlitEvfPfS1_S1_S1_iiiiiii)
	.align		4
        /*000c*/ 	.word	index@(vprintf)
	.align		4
        /*0010*/ 	.word	index@(_Z24wave_gpu_shmem_multistepI10DoubleSlitEvfPfS1_S1_S1_iiiiiii)
	.align		4
        /*0014*/ 	.word	index@(__assertfail)
	.align		4
        /*0018*/ 	.word	index@(_Z24wave_gpu_shmem_multistepI20DoubleSlitSmallScaleEvfPfS1_S1_S1_iiiiiii)
	.align		4
        /*001c*/ 	.word	index@(vprintf)
	.align		4
        /*0020*/ 	.word	index@(_Z24wave_gpu_shmem_multistepI20DoubleSlitSmallScaleEvfPfS1_S1_S1_iiiiiii)
	.align		4
        /*0024*/ 	.word	index@(__assertfail)
	.align		4
        /*0028*/ 	.word	0x00000000
	.align		4
        /*002c*/ 	.word	0xfffffffe
	.align		4
        /*0030*/ 	.word	0x00000000
	.align		4
        /*0034*/ 	.word	0xfffffffd
	.align		4
        /*0038*/ 	.word	0x00000000
	.align		4
        /*003c*/ 	.word	0xfffffffc


//--------------------- .nv.constant4             --------------------------
	.section	.nv.constant4,"a",@progbits
	.align	8
	.align		8
.nv.constant4:
        /*0000*/ 	.dword	__unnamed_1
	.align		8
        /*0008*/ 	.dword	__unnamed_2
	.align		8
        /*0010*/ 	.dword	$str
	.align		8
        /*0018*/ 	.dword	$str$1
	.align		8
        /*0020*/ 	.dword	$str$2
	.align		8
        /*0028*/ 	.dword	$str$3
	.align		8
        /*0030*/ 	.dword	$str$5
	.align		8
        /*0038*/ 	.dword	$str$6
	.align		8
        /*0040*/ 	.dword	$str$7
	.align		8
        /*0048*/ 	.dword	$str$8
	.align		8
        /*0050*/ 	.dword	$str$9
	.align		8
        /*0058*/ 	.dword	$str$11
	.align		8
        /*0060*/ 	.dword	$str$12
	.align		8
        /*0068*/ 	.dword	$str$13
	.align		8
        /*0070*/ 	.dword	$str$14
	.align		8
        /*0078*/ 	.dword	__cudart_i2opi_f
	.align		8
        /*0080*/ 	.dword	vprintf
	.align		8
        /*0088*/ 	.dword	__assertfail


//--------------------- .text._Z19wave_gpu_naive_stepI20DoubleSlitSmallScaleEvfPfPKf --------------------------
	.section	.text._Z19wave_gpu_naive_stepI20DoubleSlitSmallScaleEvfPfPKf,"ax",@progbits
	.align	128
        .global         _Z19wave_gpu_naive_stepI20DoubleSlitSmallScaleEvfPfPKf
        .type           _Z19wave_gpu_naive_stepI20DoubleSlitSmallScaleEvfPfPKf,@function
        .size           _Z19wave_gpu_naive_stepI20DoubleSlitSmallScaleEvfPfPKf,(.L_x_158 - _Z19wave_gpu_naive_stepI20DoubleSlitSmallScaleEvfPfPKf)
        .other          _Z19wave_gpu_naive_stepI20DoubleSlitSmallScaleEvfPfPKf,@"STO_CUDA_ENTRY STV_DEFAULT"
_Z19wave_gpu_naive_stepI20DoubleSlitSmallScaleEvfPfPKf:
.text._Z19wave_gpu_naive_stepI20DoubleSlitSmallScaleEvfPfPKf:
[----:B------:R-:W-:Y:S01]  /*0000*/  LDC R1, c[0x0][0x37c] ;  /* 0x0000df00ff017b82 */ /* 0x000fe20000000800 */
[----:B------:R-:W0:Y:S07]  /*0010*/  S2R R3, SR_TID.Y ;  /* 0x0000000000037919 */ /* 0x000e2e0000002200 */
[----:B------:R-:W1:Y:S01]  /*0020*/  LDC R7, c[0x0][0x360] ;  /* 0x0000d800ff077b82 */ /* 0x000e620000000800 */
[----:B------:R-:W1:Y:S07]  /*0030*/  S2R R0, SR_TID.X ;  /* 0x0000000000007919 */ /* 0x000e6e0000002100 */
[----:B------:R-:W0:Y:S08]  /*0040*/  S2UR UR5, SR_CTAID.Y ;  /* 0x00000000000579c3 */ /* 0x000e300000002600 */
[----:B------:R-:W0:Y:S08]  /*0050*/  LDC R6, c[0x0][0x364] ;  /* 0x0000d900ff067b82 */ /* 0x000e300000000800 */
[----:B------:R-:W1:Y:S01]  /*0060*/  S2UR UR4, SR_CTAID.X ;  /* 0x00000000000479c3 */ /* 0x000e620000002500 */
[----:B0-----:R-:W-:-:S05]  /*0070*/  IMAD R6, R6, UR5, R3 ;  /* 0x0000000506067c24 */ /* 0x001fca000f8e0203 */
[----:B------:R-:W-:Y:S01]  /*0080*/  ISETP.GT.U32.AND P0, PT, R6, 0xc8, PT ;  /* 0x000000c80600780c */ /* 0x000fe20003f04070 */
[----:B-1----:R-:W-:-:S05]  /*0090*/  IMAD R7, R7, UR4, R0 ;  /* 0x0000000407077c24 */ /* 0x002fca000f8e0200 */
[----:B------:R-:W-:-:S13]  /*00a0*/  ISETP.GT.OR P0, PT, R7, 0xc8, P0 ;  /* 0x000000c80700780c */ /* 0x000fda0000704670 */
[----:B------:R-:W-:Y:S05]  /*00b0*/  @P0 EXIT ;  /* 0x000000000000094d */ /* 0x000fea0003800000 */
[C---:B------:R-:W-:Y:S01]  /*00c0*/  ISETP.NE.AND P0, PT, R7.reuse, 0xc8, PT ;  /* 0x000000c80700780c */ /* 0x040fe20003f05270 */
[----:B------:R-:W0:Y:S01]  /*00d0*/  LDCU.64 UR4, c[0x0][0x358] ;  /* 0x00006b00ff0477ac */ /* 0x000e220008000a00 */
[----:B------:R-:W-:Y:S01]  /*00e0*/  BSSY.RECONVERGENT B0, `(.L_x_0) ;  /* 0x00000e8000007945 */ /* 0x000fe20003800200 */
[----:B------:R-:W-:Y:S01]  /*00f0*/  IMAD R2, R6, 0xc9, R7 ;  /* 0x000000c906027824 */ /* 0x000fe200078e0207 */
[----:B------:R-:W-:Y:S01]  /*0100*/  ISETP.EQ.OR P0, PT, R7, RZ, !P0 ;  /* 0x000000ff0700720c */ /* 0x000fe20004702670 */
[----:B------:R-:W-:-:S03]  /*0110*/  IMAD.MOV.U32 R5, RZ, RZ, RZ ;  /* 0x000000ffff057224 */ /* 0x000fc600078e00ff */
[----:B------:R-:W-:-:S04]  /*0120*/  ISETP.EQ.OR P0, PT, R6, RZ, P0 ;  /* 0x000000ff0600720c */ /* 0x000fc80000702670 */
[----:B------:R-:W-:-:S13]  /*0130*/  ISETP.EQ.OR P0, PT, R6, 0xc8, P0 ;  /* 0x000000c80600780c */ /* 0x000fda0000702670 */
[----:B0-----:R-:W-:Y:S05]  /*0140*/  @P0 BRA `(.L_x_1) ;  /* 0x0000000c00840947 */ /* 0x001fea0003800000 */
[----:B------:R-:W-:Y:S01]  /*0150*/  I2FP.F32.U32 R0, R6 ;  /* 0x0000000600007245 */ /* 0x000fe20000201000 */
[----:B------:R-:W-:Y:S01]  /*0160*/  IMAD.MOV.U32 R4, RZ, RZ, 0x3ba3d70a ;  /* 0x3ba3d70aff047424 */ /* 0x000fe200078e00ff */
[----:B------:R-:W-:Y:S01]  /*0170*/  BSSY.RECONVERGENT B1, `(.L_x_2) ;  /* 0x000000d000017945 */ /* 0x000fe20003800200 */
[----:B------:R-:W-:Y:S01]  /*0180*/  IMAD.MOV.U32 R3, RZ, RZ, 0x43480000 ;  /* 0x43480000ff037424 */ /* 0x000fe200078e00ff */
[----:B------:R-:W0:Y:S03]  /*0190*/  FCHK P0, R0, 200 ;  /* 0x4348000000007902 */ /* 0x000e260000000000 */
[----:B------:R-:W-:-:S04]  /*01a0*/  FFMA R3, R4, -R3, 1 ;  /* 0x3f80000004037423 */ /* 0x000fc80000000803 */
[----:B------:R-:W-:-:S04]  /*01b0*/  FFMA R3, R3, R4, 0.0049999998882412910461 ;  /* 0x3ba3d70a03037423 */ /* 0x000fc80000000004 */
[----:B------:R-:W-:-:S04]  /*01c0*/  FFMA R4, R0, R3, RZ ;  /* 0x0000000300047223 */ /* 0x000fc800000000ff */
[----:B------:R-:W-:-:S04]  /*01d0*/  FFMA R8, R4, -200, R0 ;  /* 0xc348000004087823 */ /* 0x000fc80000000000 */
[----:B------:R-:W-:Y:S01]  /*01e0*/  FFMA R4, R3, R8, R4 ;  /* 0x0000000803047223 */ /* 0x000fe20000000004 */
[----:B0-----:R-:W-:Y:S06]  /*01f0*/  @!P0 BRA `(.L_x_3) ;  /* 0x0000000000108947 */ /* 0x001fec0003800000 */
[----:B------:R-:W-:Y:S01]  /*0200*/  IMAD.MOV.U32 R3, RZ, RZ, 0x43480000 ;  /* 0x43480000ff037424 */ /* 0x000fe200078e00ff */
[----:B------:R-:W-:-:S07]  /*0210*/  MOV R8, 0x230 ;  /* 0x0000023000087802 */ /* 0x000fce0000000f00 */
[----:B------:R-:W-:Y:S05]  /*0220*/  CALL.REL.NOINC `($__internal_0_$__cuda_sm3x_div_rn_noftz_f32_slowpath) ;  /* 0x0000000c00647944 */ /* 0x000fea0003c00000 */
[----:B------:R-:W-:-:S07]  /*0230*/  MOV R4, R0 ;  /* 0x0000000000047202 */ /* 0x000fce0000000f00 */
.L_x_3:
[----:B------:R-:W-:Y:S05]  /*0240*/  BSYNC.RECONVERGENT B1 ;  /* 0x0000000000017941 */ /* 0x000fea0003800200 */
.L_x_2:
[----:B------:R-:W-:Y:S01]  /*0250*/  ISETP.NE.AND P0, PT, R7, 0x85, PT ;  /* 0x000000850700780c */ /* 0x000fe20003f05270 */
[----:B------:R-:W-:-:S12]  /*0260*/  BSSY.RELIABLE B1, `(.L_x_4) ;  /* 0x0000008000017945 */ /* 0x000fd80003800100 */
[----:B------:R-:W-:Y:S05]  /*0270*/  @P0 BRA `(.L_x_5) ;  /* 0x0000000000180947 */ /* 0x000fea0003800000 */
[C---:B------:R-:W-:Y:S02]  /*0280*/  FSETP.GTU.AND P1, PT, R4.reuse, 0.46500098705291748047, PT ;  /* 0x3eee149c0400780b */ /* 0x040fe40003f2c000 */
[C---:B------:R-:W-:Y:S02]  /*0290*/  FSETP.GTU.AND P0, PT, R4.reuse, 0.56500101089477539062, PT ;  /* 0x3f10a3e80400780b */ /* 0x040fe40003f0c000 */
[C---:B------:R-:W-:Y:S02]  /*02a0*/  FSETP.GE.AND P1, PT, R4.reuse, 0.43499898910522460938, !P1 ;  /* 0x3edeb8300400780b */ /* 0x040fe40004f26000 */
[----:B------:R-:W-:-:S13]  /*02b0*/  FSETP.LTU.OR P0, PT, R4, 0.53499901294708251953, P0 ;  /* 0x3f08f5b20400780b */ /* 0x000fda0000709400 */
[----:B------:R-:W-:Y:S05]  /*02c0*/  @P0 BREAK.RELIABLE !P1, B1 ;  /* 0x0000000000010942 */ /* 0x000fea0004800100 */
[----:B------:R-:W-:Y:S05]  /*02d0*/  @P0 BRA !P1, `(.L_x_1) ;  /* 0x0000000c00200947 */ /* 0x000fea0004800000 */
.L_x_5:
[----:B------:R-:W-:Y:S05]  /*02e0*/  BSYNC.RELIABLE B1 ;  /* 0x0000000000017941 */ /* 0x000fea0003800100 */
.L_x_4:
[----:B------:R-:W-:-:S04]  /*02f0*/  ISETP.NE.AND P0, PT, R6, 0x64, PT ;  /* 0x000000640600780c */ /* 0x000fc80003f05270 */
[----:B------:R-:W-:-:S13]  /*0300*/  ISETP.NE.OR P0, PT, R7, 0x21, P0 ;  /* 0x000000210700780c */ /* 0x000fda0000705670 */
[----:B------:R-:W-:Y:S05]  /*0310*/  @P0 BRA `(.L_x_6) ;  /* 0x0000000400ec0947 */ /* 0x000fea0003800000 */
[----:B------:R-:W0:Y:S02]  /*0320*/  LDC R0, c[0x0][0x380] ;  /* 0x0000e000ff007b82 */ /* 0x000e240000000800 */
[----:B0-----:R-:W-:-:S04]  /*0330*/  FMUL R0, R0, 125.6637115478515625 ;  /* 0x42fb53d200007820 */ /* 0x001fc80000400000 */
[C---:B------:R-:W-:Y:S01]  /*0340*/  FMUL R3, R0.reuse, 0.63661974668502807617 ;  /* 0x3f22f98300037820 */ /* 0x040fe20000400000 */
[----:B------:R-:W-:-:S05]  /*0350*/  FSETP.GE.AND P0, PT, |R0|, 105615, PT ;  /* 0x47ce47800000780b */ /* 0x000fca0003f06200 */
[----:B------:R-:W0:Y:S02]  /*0360*/  F2I.NTZ R3, R3 ;  /* 0x0000000300037305 */ /* 0x000e240000203100 */
[----:B0-----:R-:W-:-:S05]  /*0370*/  I2FP.F32.S32 R5, R3 ;  /* 0x0000000300057245 */ /* 0x001fca0000201400 */
[----:B------:R-:W-:-:S04]  /*0380*/  FFMA R4, R5, -1.5707962512969970703, R0 ;  /* 0xbfc90fda05047823 */ /* 0x000fc80000000000 */
[----:B------:R-:W-:-:S04]  /*0390*/  FFMA R4, R5, -7.5497894158615963534e-08, R4 ;  /* 0xb3a2216805047823 */ /* 0x000fc80000000004 */
[----:B------:R-:W-:Y:S01]  /*03a0*/  FFMA R6, R5, -5.3903029534742383927e-15, R4 ;  /* 0xa7c234c505067823 */ /* 0x000fe20000000004 */
[----:B------:R-:W-:Y:S06]  /*03b0*/  @!P0 BRA `(.L_x_7) ;  /* 0x0000000400788947 */ /* 0x000fec0003800000 */
[----:B------:R-:W-:-:S13]  /*03c0*/  FSETP.NEU.AND P0, PT, |R0|, +INF , PT ;  /* 0x7f8000000000780b */ /* 0x000fda0003f0d200 */
[----:B------:R-:W-:Y:S01]  /*03d0*/  @!P0 FMUL R6, RZ, R0 ;  /* 0x00000000ff068220 */ /* 0x000fe20000400000 */
[----:B------:R-:W-:Y:S01]  /*03e0*/  @!P0 IMAD.MOV.U32 R3, RZ, RZ, RZ ;  /* 0x000000ffff038224 */ /* 0x000fe200078e00ff */
[----:B------:R-:W-:Y:S06]  /*03f0*/  @!P0 BRA `(.L_x_7) ;  /* 0x0000000400688947 */ /* 0x000fec0003800000 */
[----:B------:R-:W0:Y:S01]  /*0400*/  LDCU.64 UR6, c[0x4][0x78] ;  /* 0x01000f00ff0677ac */ /* 0x000e220008000a00 */
[----:B------:R-:W-:Y:S02]  /*0410*/  IMAD.SHL.U32 R4, R0, 0x100, RZ ;  /* 0x0000010000047824 */ /* 0x000fe400078e00ff */
[----:B------:R-:W-:Y:S01]  /*0420*/  HFMA2 R3, -RZ, RZ, 0, 0 ;  /* 0x00000000ff037431 */ /* 0x000fe200000001ff */
[----:B------:R-:W-:Y:S01]  /*0430*/  BSSY.RECONVERGENT B1, `(.L_x_8) ;  /* 0x000001c000017945 */ /* 0x000fe20003800200 */
[----:B------:R-:W-:Y:S01]  /*0440*/  CS2R R10, SRZ ;  /* 0x00000000000a7805 */ /* 0x000fe2000001ff00 */
[----:B------:R-:W-:Y:S01]  /*0450*/  IMAD.MOV.U32 R17, RZ, RZ, RZ ;  /* 0x000000ffff117224 */ /* 0x000fe200078e00ff */
[----:B------:R-:W-:Y:S01]  /*0460*/  LOP3.LUT R9, R4, 0x80000000, RZ, 0xfc, !PT ;  /* 0x8000000004097812 */ /* 0x000fe200078efcff */
[----:B0-----:R-:W-:Y:S02]  /*0470*/  IMAD.U32 R6, RZ, RZ, UR6 ;  /* 0x00000006ff067e24 */ /* 0x001fe4000f8e00ff */
[----:B------:R-:W-:-:S07]  /*0480*/  IMAD.U32 R7, RZ, RZ, UR7 ;  /* 0x00000007ff077e24 */ /* 0x000fce000f8e00ff */
.L_x_9:
[----:B------:R-:W2:Y:S01]  /*0490*/  LDG.E.CONSTANT R4, desc[UR4][R6.64] ;  /* 0x0000000406047981 */ /* 0x000ea2000c1e9900 */
[C---:B------:R-:W-:Y:S01]  /*04a0*/  ISETP.EQ.AND P6, PT, R17.reuse, RZ, PT ;  /* 0x000000ff1100720c */ /* 0x040fe20003fc2270 */
[----:B------:R-:W-:Y:S01]  /*04b0*/  VIADD R10, R10, 0x1 ;  /* 0x000000010a0a7836 */ /* 0x000fe20000000000 */
[C---:B------:R-:W-:Y:S02]  /*04c0*/  ISETP.EQ.AND P5, PT, R17.reuse, 0x4, PT ;  /* 0x000000041100780c */ /* 0x040fe40003fa2270 */
[C---:B------:R-:W-:Y:S02]  /*04d0*/  ISETP.EQ.AND P4, PT, R17.reuse, 0x8, PT ;  /* 0x000000081100780c */ /* 0x040fe40003f82270 */
[C---:B------:R-:W-:Y:S02]  /*04e0*/  ISETP.EQ.AND P3, PT, R17.reuse, 0xc, PT ;  /* 0x0000000c1100780c */ /* 0x040fe40003f62270 */
[C---:B------:R-:W-:Y:S02]  /*04f0*/  ISETP.EQ.AND P2, PT, R17.reuse, 0x10, PT ;  /* 0x000000101100780c */ /* 0x040fe40003f42270 */
[----:B------:R-:W-:-:S02]  /*0500*/  ISETP.EQ.AND P1, PT, R17, 0x14, PT ;  /* 0x000000141100780c */ /* 0x000fc40003f22270 */
[----:B------:R-:W-:Y:S01]  /*0510*/  IADD3 R17, PT, PT, R17, 0x4, RZ ;  /* 0x0000000411117810 */ /* 0x000fe20007ffe0ff */
[----:B--2---:R-:W-:-:S03]  /*0520*/  IMAD.WIDE.U32 R4, R4, R9, RZ ;  /* 0x0000000904047225 */ /* 0x004fc600078e00ff */
[----:B------:R-:W-:-:S04]  /*0530*/  IADD3 R4, P0, PT, R4, R3, RZ ;  /* 0x0000000304047210 */ /* 0x000fc80007f1e0ff */
[----:B------:R-:W-:Y:S01]  /*0540*/  @P5 MOV R16, R4 ;  /* 0x0000000400105202 */ /* 0x000fe20000000f00 */
[--C-:B------:R-:W-:Y:S01]  /*0550*/  @P6 IMAD.MOV.U32 R8, RZ, RZ, R4.reuse ;  /* 0x000000ffff086224 */ /* 0x100fe200078e0004 */
[----:B------:R-:W-:Y:S01]  /*0560*/  ISETP.NE.AND P6, PT, R10, 0x6, PT ;  /* 0x000000060a00780c */ /* 0x000fe20003fc5270 */
[----:B------:R-:W-:Y:S01]  /*0570*/  IMAD.X R3, R5, 0x1, R11, P0 ;  /* 0x0000000105037824 */ /* 0x000fe200000e060b */
[----:B------:R-:W-:Y:S01]  /*0580*/  IADD3 R6, P0, PT, R6, 0x4, RZ ;  /* 0x0000000406067810 */ /* 0x000fe20007f1e0ff */
[--C-:B------:R-:W-:Y:S02]  /*0590*/  @P4 IMAD.MOV.U32 R15, RZ, RZ, R4.reuse ;  /* 0x000000ffff0f4224 */ /* 0x100fe400078e0004 */
[--C-:B------:R-:W-:Y:S02]  /*05a0*/  @P3 IMAD.MOV.U32 R14, RZ, RZ, R4.reuse ;  /* 0x000000ffff0e3224 */ /* 0x100fe400078e0004 */
[--C-:B------:R-:W-:Y:S02]  /*05b0*/  @P2 IMAD.MOV.U32 R13, RZ, RZ, R4.reuse ;  /* 0x000000ffff0d2224 */ /* 0x100fe400078e0004 */
[----:B------:R-:W-:-:S02]  /*05c0*/  @P1 IMAD.MOV.U32 R12, RZ, RZ, R4 ;  /* 0x000000ffff0c1224 */ /* 0x000fc400078e0004 */
[----:B------:R-:W-:Y:S02]  /*05d0*/  IMAD.X R7, RZ, RZ, R7, P0 ;  /* 0x000000ffff077224 */ /* 0x000fe400000e0607 */
[----:B------:R-:W-:Y:S05]  /*05e0*/  @P6 BRA `(.L_x_9) ;  /* 0xfffffffc00a86947 */ /* 0x000fea000383ffff */
[----:B------:R-:W-:Y:S05]  /*05f0*/  BSYNC.RECONVERGENT B1 ;  /* 0x0000000000017941 */ /* 0x000fea0003800200 */
.L_x_8:
[----:B------:R-:W-:-:S04]  /*0600*/  SHF.R.U32.HI R4, RZ, 0x17, R0 ;  /* 0x00000017ff047819 */ /* 0x000fc80000011600 */
[C---:B------:R-:W-:Y:S02]  /*0610*/  LOP3.LUT R5, R4.reuse, 0xe0, RZ, 0xc0, !PT ;  /* 0x000000e004057812 */ /* 0x040fe400078ec0ff */
[----:B------:R-:W-:-:S03]  /*0620*/  LOP3.LUT P6, RZ, R4, 0x1f, RZ, 0xc0, !PT ;  /* 0x0000001f04ff7812 */ /* 0x000fc600078cc0ff */
[----:B------:R-:W-:-:S05]  /*0630*/  VIADD R5, R5, 0xffffff80 ;  /* 0xffffff8005057836 */ /* 0x000fca0000000000 */
[----:B------:R-:W-:-:S05]  /*0640*/  SHF.R.U32.HI R5, RZ, 0x5, R5 ;  /* 0x00000005ff057819 */ /* 0x000fca0000011605 */
[----:B------:R-:W-:-:S05]  /*0650*/  IMAD.U32 R7, R5, -0x4, RZ ;  /* 0xfffffffc05077824 */ /* 0x000fca00078e00ff */
[C---:B------:R-:W-:Y:S02]  /*0660*/  ISETP.EQ.AND P3, PT, R7.reuse, -0x18, PT ;  /* 0xffffffe80700780c */ /* 0x040fe40003f62270 */
[C---:B------:R-:W-:Y:S02]  /*0670*/  ISETP.EQ.AND P4, PT, R7.reuse, -0x14, PT ;  /* 0xffffffec0700780c */ /* 0x040fe40003f82270 */
[C---:B------:R-:W-:Y:S02]  /*0680*/  ISETP.EQ.AND P2, PT, R7.reuse, -0x10, PT ;  /* 0xfffffff00700780c */ /* 0x040fe40003f42270 */
[C---:B------:R-:W-:Y:S02]  /*0690*/  ISETP.EQ.AND P1, PT, R7.reuse, -0xc, PT ;  /* 0xfffffff40700780c */ /* 0x040fe40003f22270 */
[C---:B------:R-:W-:Y:S02]  /*06a0*/  ISETP.EQ.AND P0, PT, R7.reuse, -0x8, PT ;  /* 0xfffffff80700780c */ /* 0x040fe40003f02270 */
[----:B------:R-:W-:-:S03]  /*06b0*/  ISETP.EQ.AND P5, PT, R7, RZ, PT ;  /* 0x000000ff0700720c */ /* 0x000fc60003fa2270 */
[----:B------:R-:W-:Y:S01]  /*06c0*/  @P3 IMAD.MOV.U32 R5, RZ, RZ, R8 ;  /* 0x000000ffff053224 */ /* 0x000fe200078e0008 */
[C---:B------:R-:W-:Y:S01]  /*06d0*/  ISETP.EQ.AND P3, PT, R7.reuse, -0x4, PT ;  /* 0xfffffffc0700780c */ /* 0x040fe20003f62270 */
[--C-:B------:R-:W-:Y:S01]  /*06e0*/  @P4 IMAD.MOV.U32 R5, RZ, RZ, R16.reuse ;  /* 0x000000ffff054224 */ /* 0x100fe200078e0010 */
[----:B------:R-:W-:Y:S01]  /*06f0*/  @P4 MOV R6, R8 ;  /* 0x0000000800064202 */ /* 0x000fe20000000f00 */
[----:B------:R-:W-:Y:S01]  /*0700*/  @P2 IMAD.MOV.U32 R5, RZ, RZ, R15 ;  /* 0x000000ffff052224 */ /* 0x000fe200078e000f */
[----:B------:R-:W-:Y:S01]  /*0710*/  ISETP.EQ.AND P4, PT, R7, 0x4, PT ;  /* 0x000000040700780c */ /* 0x000fe20003f82270 */
[----:B------:R-:W-:Y:S01]  /*0720*/  @P2 IMAD.MOV.U32 R6, RZ, RZ, R16 ;  /* 0x000000ffff062224 */ /* 0x000fe200078e0010 */
[----:B------:R-:W-:Y:S01]  /*0730*/  @P1 MOV R5, R14 ;  /* 0x0000000e00051202 */ /* 0x000fe20000000f00 */
[----:B------:R-:W-:Y:S02]  /*0740*/  @P0 IMAD.MOV.U32 R5, RZ, RZ, R13 ;  /* 0x000000ffff050224 */ /* 0x000fe400078e000d */
[----:B------:R-:W-:-:S02]  /*0750*/  @P1 IMAD.MOV.U32 R6, RZ, RZ, R15 ;  /* 0x000000ffff061224 */ /* 0x000fc400078e000f */
[----:B------:R-:W-:Y:S02]  /*0760*/  @P0 IMAD.MOV.U32 R6, RZ, RZ, R14 ;  /* 0x000000ffff060224 */ /* 0x000fe400078e000e */
[----:B------:R-:W-:Y:S02]  /*0770*/  @P3 IMAD.MOV.U32 R5, RZ, RZ, R12 ;  /* 0x000000ffff053224 */ /* 0x000fe400078e000c */
[----:B------:R-:W-:Y:S02]  /*0780*/  @P5 IMAD.MOV.U32 R5, RZ, RZ, R3 ;  /* 0x000000ffff055224 */ /* 0x000fe400078e0003 */
[----:B------:R-:W-:Y:S01]  /*0790*/  @P3 IMAD.MOV.U32 R6, RZ, RZ, R13 ;  /* 0x000000ffff063224 */ /* 0x000fe200078e000d */
[----:B------:R-:W-:Y:S01]  /*07a0*/  @P5 MOV R6, R12 ;  /* 0x0000000c00065202 */ /* 0x000fe20000000f00 */
[----:B------:R-:W-:Y:S02]  /*07b0*/  @P4 IMAD.MOV.U32 R6, RZ, RZ, R3 ;  /* 0x000000ffff064224 */ /* 0x000fe400078e0003 */
[----:B------:R-:W-:Y:S01]  /*07c0*/  IMAD.MOV.U32 R9, RZ, RZ, R5 ;  /* 0x000000ffff097224 */ /* 0x000fe200078e0005 */
[----:B------:R-:W-:Y:S06]  /*07d0*/  @!P6 BRA `(.L_x_10) ;  /* 0x000000000028e947 */ /* 0x000fec0003800000 */
[----:B------:R-:W-:Y:S01]  /*07e0*/  @P1 IMAD.MOV.U32 R8, RZ, RZ, R16 ;  /* 0x000000ffff081224 */ /* 0x000fe200078e0010 */
[----:B------:R-:W-:Y:S01]  /*07f0*/  @P0 MOV R8, R15 ;  /* 0x0000000f00080202 */ /* 0x000fe20000000f00 */
[----:B------:R-:W-:Y:S01]  /*0800*/  @P3 IMAD.MOV.U32 R8, RZ, RZ, R14 ;  /* 0x000000ffff083224 */ /* 0x000fe200078e000e */
[----:B------:R-:W-:Y:S01]  /*0810*/  ISETP.EQ.AND P0, PT, R7, 0x8, PT ;  /* 0x000000080700780c */ /* 0x000fe20003f02270 */
[----:B------:R-:W-:Y:S01]  /*0820*/  @P5 IMAD.MOV.U32 R8, RZ, RZ, R13 ;  /* 0x000000ffff085224 */ /* 0x000fe200078e000d */
[----:B------:R-:W-:Y:S01]  /*0830*/  LOP3.LUT R4, R4, 0x1f, RZ, 0xc0, !PT ;  /* 0x0000001f04047812 */ /* 0x000fe200078ec0ff */
[----:B------:R-:W-:-:S03]  /*0840*/  @P4 IMAD.MOV.U32 R8, RZ, RZ, R12 ;  /* 0x000000ffff084224 */ /* 0x000fc600078e000c */
[----:B------:R-:W-:-:S07]  /*0850*/  SHF.L.W.U32.HI R9, R6, R4, R9 ;  /* 0x0000000406097219 */ /* 0x000fce0000010e09 */
[----:B------:R-:W-:-:S04]  /*0860*/  @P0 MOV R8, R3 ;  /* 0x0000000300080202 */ /* 0x000fc80000000f00 */
[----:B------:R-:W-:-:S07]  /*0870*/  SHF.L.W.U32.HI R6, R8, R4, R6 ;  /* 0x0000000408067219 */ /* 0x000fce0000010e06 */
.L_x_10:
[C---:B------:R-:W-:Y:S01]  /*0880*/  SHF.L.W.U32.HI R8, R6.reuse, 0x2, R9 ;  /* 0x0000000206087819 */ /* 0x040fe20000010e09 */
[----:B------:R-:W-:Y:S01]  /*0890*/  IMAD.SHL.U32 R6, R6, 0x4, RZ ;  /* 0x0000000406067824 */ /* 0x000fe200078e00ff */
[----:B------:R-:W-:Y:S01]  /*08a0*/  UMOV UR6, 0x54442d19 ;  /* 0x54442d1900067882 */ /* 0x000fe20000000000 */
[----:B------:R-:W-:Y:S01]  /*08b0*/  UMOV UR7, 0x3bf921fb ;  /* 0x3bf921fb00077882 */ /* 0x000fe20000000000 */
[----:B------:R-:W-:Y:S02]  /*08c0*/  SHF.R.S32.HI R3, RZ, 0x1f, R8 ;  /* 0x0000001fff037819 */ /* 0x000fe40000011408 */
[----:B------:R-:W-:Y:S02]  /*08d0*/  ISETP.GE.AND P0, PT, R0, RZ, PT ;  /* 0x000000ff0000720c */ /* 0x000fe40003f06270 */
[C---:B------:R-:W-:Y:S02]  /*08e0*/  LOP3.LUT R6, R3.reuse, R6, RZ, 0x3c, !PT ;  /* 0x0000000603067212 */ /* 0x040fe400078e3cff */
[----:B------:R-:W-:-:S02]  /*08f0*/  LOP3.LUT R7, R3, R8, RZ, 0x3c, !PT ;  /* 0x0000000803077212 */ /* 0x000fc400078e3cff */
[----:B------:R-:W-:Y:S02]  /*0900*/  SHF.R.U32.HI R3, RZ, 0x1e, R9 ;  /* 0x0000001eff037819 */ /* 0x000fe40000011609 */
[----:B------:R-:W0:Y:S01]  /*0910*/  I2F.F64.S64 R4, R6 ;  /* 0x0000000600047312 */ /* 0x000e220000301c00 */
[C---:B------:R-:W-:Y:S02]  /*0920*/  LOP3.LUT R0, R8.reuse, R0, RZ, 0x3c, !PT ;  /* 0x0000000008007212 */ /* 0x040fe400078e3cff */
[----:B------:R-:W-:Y:S02]  /*0930*/  LEA.HI R3, R8, R3, RZ, 0x1 ;  /* 0x0000000308037211 */ /* 0x000fe400078f08ff */
[----:B------:R-:W-:-:S03]  /*0940*/  ISETP.GE.AND P1, PT, R0, RZ, PT ;  /* 0x000000ff0000720c */ /* 0x000fc60003f26270 */
[----:B------:R-:W-:-:S04]  /*0950*/  IMAD.MOV R0, RZ, RZ, -R3 ;  /* 0x000000ffff007224 */ /* 0x000fc800078e0a03 */
[----:B------:R-:W-:Y:S01]  /*0960*/  @!P0 IMAD.MOV.U32 R3, RZ, RZ, R0 ;  /* 0x000000ffff038224 */ /* 0x000fe200078e0000 */
[----:B0-----:R-:W-:-:S10]  /*0970*/  DMUL R4, R4, UR6 ;  /* 0x0000000604047c28 */ /* 0x001fd40008000000 */
[----:B------:R-:W0:Y:S02]  /*0980*/  F2F.F32.F64 R4, R4 ;  /* 0x0000000400047310 */ /* 0x000e240000301000 */
[----:B0-----:R-:W-:-:S07]  /*0990*/  FSEL R6, -R4, R4, !P1 ;  /* 0x0000000404067208 */ /* 0x001fce0004800100 */
.L_x_7:
[----:B------:R-:W-:Y:S01]  /*09a0*/  MOV R0, 0x37cbac00 ;  /* 0x37cbac0000007802 */ /* 0x000fe20000000f00 */
[----:B------:R-:W-:Y:S01]  /*09b0*/  FMUL R5, R6, R6 ;  /* 0x0000000606057220 */ /* 0x000fe20000400000 */
[C---:B------:R-:W-:Y:S01]  /*09c0*/  LOP3.LUT R4, R3.reuse, 0x1, RZ, 0xc0, !PT ;  /* 0x0000000103047812 */ /* 0x040fe200078ec0ff */
[----:B------:R-:W-:Y:S01]  /*09d0*/  IMAD.MOV.U32 R8, RZ, RZ, 0x3d2aaabb ;  /* 0x3d2aaabbff087424 */ /* 0x000fe200078e00ff */
[----:B------:R-:W-:Y:S01]  /*09e0*/  LOP3.LUT P1, RZ, R3, 0x2, RZ, 0xc0, !PT ;  /* 0x0000000203ff7812 */ /* 0x000fe2000782c0ff */
[----:B------:R-:W-:Y:S01]  /*09f0*/  FFMA R0, R5, R0, -0.0013887860113754868507 ;  /* 0xbab607ed05007423 */ /* 0x000fe20000000000 */
[----:B------:R-:W-:Y:S01]  /*0a00*/  ISETP.NE.U32.AND P0, PT, R4, 0x1, PT ;  /* 0x000000010400780c */ /* 0x000fe20003f05070 */
[----:B------:R-:W-:-:S03]  /*0a10*/  IMAD.MOV.U32 R7, RZ, RZ, 0x3effffff ;  /* 0x3effffffff077424 */ /* 0x000fc600078e00ff */
[----:B------:R-:W-:Y:S02]  /*0a20*/  FSEL R4, R0, -0.00019574658654164522886, !P0 ;  /* 0xb94d415300047808 */ /* 0x000fe40004000000 */
[----:B------:R-:W-:Y:S02]  /*0a30*/  FSEL R8, R8, 0.0083327032625675201416, !P0 ;  /* 0x3c0885e408087808 */ /* 0x000fe40004000000 */
[----:B------:R-:W-:Y:S02]  /*0a40*/  FSEL R0, R6, 1, P0 ;  /* 0x3f80000006007808 */ /* 0x000fe40000000000 */
[----:B------:R-:W-:Y:S01]  /*0a50*/  FSEL R7, -R7, -0.16666662693023681641, !P0 ;  /* 0xbe2aaaa807077808 */ /* 0x000fe20004000100 */
[C---:B------:R-:W-:Y:S02]  /*0a60*/  FFMA R4, R5.reuse, R4, R8 ;  /* 0x0000000405047223 */ /* 0x040fe40000000008 */
[C---:B------:R-:W-:Y:S02]  /*0a70*/  FFMA R3, R5.reuse, R0, RZ ;  /* 0x0000000005037223 */ /* 0x040fe400000000ff */
[----:B------:R-:W-:-:S04]  /*0a80*/  FFMA R4, R5, R4, R7 ;  /* 0x0000000405047223 */ /* 0x000fc80000000007 */
[----:B------:R-:W-:-:S04]  /*0a90*/  FFMA R0, R3, R4, R0 ;  /* 0x0000000403007223 */ /* 0x000fc80000000000 */
[----:B------:R-:W-:-:S04]  /*0aa0*/  @P1 FADD R0, RZ, -R0 ;  /* 0x80000000ff001221 */ /* 0x000fc80000000000 */
[----:B------:R-:W-:Y:S01]  /*0ab0*/  FMUL R5, R0, 10 ;  /* 0x4120000000057820 */ /* 0x000fe20000400000 */
[----:B------:R-:W-:Y:S06]  /*0ac0*/  BRA `(.L_x_1) ;  /* 0x0000000400247947 */ /* 0x000fec0003800000 */
.L_x_6:
[----:B------:R-:W-:Y:S01]  /*0ad0*/  MOV R3, 0x43480000 ;  /* 0x4348000000037802 */ /* 0x000fe20000000f00 */
[----:B------:R-:W-:Y:S01]  /*0ae0*/  IMAD.MOV.U32 R0, RZ, RZ, 0x3ba3d70a ;  /* 0x3ba3d70aff007424 */ /* 0x000fe200078e00ff */
[----:B------:R-:W-:Y:S01]  /*0af0*/  I2FP.F32.S32 R7, R7 ;  /* 0x0000000700077245 */ /* 0x000fe20000201400 */
[----:B------:R-:W-:Y:S02]  /*0b00*/  BSSY.RECONVERGENT B1, `(.L_x_11) ;  /* 0x000000c000017945 */ /* 0x000fe40003800200 */
[----:B------:R-:W-:Y:S01]  /*0b10*/  FFMA R3, R0, -R3, 1 ;  /* 0x3f80000000037423 */ /* 0x000fe20000000803 */
[----:B------:R-:W0:Y:S03]  /*0b20*/  FCHK P0, R7, 200 ;  /* 0x4348000007007902 */ /* 0x000e260000000000 */
[----:B------:R-:W-:-:S04]  /*0b30*/  FFMA R0, R3, R0, 0.0049999998882412910461 ;  /* 0x3ba3d70a03007423 */ /* 0x000fc80000000000 */
[----:B------:R-:W-:-:S04]  /*0b40*/  FFMA R6, R0, R7, RZ ;  /* 0x0000000700067223 */ /* 0x000fc800000000ff */
[----:B------:R-:W-:-:S04]  /*0b50*/  FFMA R3, R6, -200, R7 ;  /* 0xc348000006037823 */ /* 0x000fc80000000007 */
[----:B------:R-:W-:Y:S01]  /*0b60*/  FFMA R0, R0, R3, R6 ;  /* 0x0000000300007223 */ /* 0x000fe20000000006 */
[----:B0-----:R-:W-:Y:S06]  /*0b70*/  @!P0 BRA `(.L_x_12) ;  /* 0x0000000000108947 */ /* 0x001fec0003800000 */
[----:B------:R-:W-:Y:S01]  /*0b80*/  IMAD.MOV.U32 R0, RZ, RZ, R7 ;  /* 0x000000ffff007224 */ /* 0x000fe200078e0007 */
[----:B------:R-:W-:Y:S01]  /*0b90*/  MOV R8, 0xbc0 ;  /* 0x00000bc000087802 */ /* 0x000fe20000000f00 */
[----:B------:R-:W-:-:S07]  /*0ba0*/  IMAD.MOV.U32 R3, RZ, RZ, 0x43480000 ;  /* 0x43480000ff037424 */ /* 0x000fce00078e00ff */
[----:B------:R-:W-:Y:S05]  /*0bb0*/  CALL.REL.NOINC `($__internal_0_$__cuda_sm3x_div_rn_noftz_f32_slowpath) ;  /* 0x0000000400007944 */ /* 0x000fea0003c00000 */
.L_x_12:
[----:B------:R-:W-:Y:S05]  /*0bc0*/  BSYNC.RECONVERGENT B1 ;  /* 0x0000000000017941 */ /* 0x000fea0003800200 */
.L_x_11:
[----:B------:R-:W-:Y:S02]  /*0bd0*/  HFMA2 R5, -RZ, RZ, 1.44921875, -19.203125 ;  /* 0x3dcccccdff057431 */ /* 0x000fe400000001ff */
[C---:B------:R-:W-:Y:S01]  /*0be0*/  FADD R3, -R0.reuse, 1 ;  /* 0x3f80000000037421 */ /* 0x040fe20000000100 */
[----:B------:R-:W-:Y:S01]  /*0bf0*/  IMAD.MOV.U32 R6, RZ, RZ, 0x41200000 ;  /* 0x41200000ff067424 */ /* 0x000fe200078e00ff */
[----:B------:R-:W-:Y:S03]  /*0c00*/  BSSY.RECONVERGENT B1, `(.L_x_13) ;  /* 0x000000d000017945 */ /* 0x000fe60003800200 */
[----:B------:R-:W-:-:S04]  /*0c10*/  FMNMX3 R0, R0, 0.10000000149011611938, R3, PT ;  /* 0x3dcccccd00007876 */ /* 0x000fc80003800003 */
[----:B------:R-:W0:Y:S01]  /*0c20*/  FCHK P0, R0, 0.10000000149011611938 ;  /* 0x3dcccccd00007902 */ /* 0x000e220000000000 */
[----:B------:R-:W-:-:S04]  /*0c30*/  FFMA R5, R6, -R5, 1 ;  /* 0x3f80000006057423 */ /* 0x000fc80000000805 */
[----:B------:R-:W-:-:S04]  /*0c40*/  FFMA R5, R5, R6, 10 ;  /* 0x4120000005057423 */ /* 0x000fc80000000006 */
[----:B------:R-:W-:-:S04]  /*0c50*/  FFMA R3, R0, R5, RZ ;  /* 0x0000000500037223 */ /* 0x000fc800000000ff */
[----:B------:R-:W-:-:S04]  /*0c60*/  FFMA R6, R3, -0.10000000149011611938, R0 ;  /* 0xbdcccccd03067823 */ /* 0x000fc80000000000 */
[----:B------:R-:W-:Y:S01]  /*0c70*/  FFMA R3, R5, R6, R3 ;  /* 0x0000000605037223 */ /* 0x000fe20000000003 */
[----:B0-----:R-:W-:Y:S06]  /*0c80*/  @!P0 BRA `(.L_x_14) ;  /* 0x0000000000108947 */ /* 0x001fec0003800000 */
[----:B------:R-:W-:Y:S01]  /*0c90*/  IMAD.MOV.U32 R3, RZ, RZ, 0x3dcccccd ;  /* 0x3dcccccdff037424 */ /* 0x000fe200078e00ff */
[----:B------:R-:W-:-:S07]  /*0ca0*/  MOV R8, 0xcc0 ;  /* 0x00000cc000087802 */ /* 0x000fce0000000f00 */
[----:B------:R-:W-:Y:S05]  /*0cb0*/  CALL.REL.NOINC `($__internal_0_$__cuda_sm3x_div_rn_noftz_f32_slowpath) ;  /* 0x0000000000c07944 */ /* 0x000fea0003c00000 */
[----:B------:R-:W-:-:S07]  /*0cc0*/  IMAD.MOV.U32 R3, RZ, RZ, R0 ;  /* 0x000000ffff037224 */ /* 0x000fce00078e0000 */
.L_x_14:
[----:B------:R-:W-:Y:S05]  /*0cd0*/  BSYNC.RECONVERGENT B1 ;  /* 0x0000000000017941 */ /* 0x000fea0003800200 */
.L_x_13:
[C---:B------:R-:W-:Y:S01]  /*0ce0*/  FADD R5, -R4.reuse, 1 ;  /* 0x3f80000004057421 */ /* 0x040fe20000000100 */
[----:B------:R-:W-:Y:S01]  /*0cf0*/  MOV R7, 0x3dcccccd ;  /* 0x3dcccccd00077802 */ /* 0x000fe20000000f00 */
[----:B------:R-:W-:Y:S01]  /*0d00*/  IMAD.MOV.U32 R0, RZ, RZ, 0x41200000 ;  /* 0x41200000ff007424 */ /* 0x000fe200078e00ff */
[----:B------:R-:W-:Y:S02]  /*0d10*/  BSSY.RECONVERGENT B1, `(.L_x_15) ;  /* 0x000000e000017945 */ /* 0x000fe40003800200 */
[----:B------:R-:W-:Y:S01]  /*0d20*/  FMNMX3 R8, R4, 0.10000000149011611938, R5, PT ;  /* 0x3dcccccd04087876 */ /* 0x000fe20003800005 */
[----:B------:R-:W-:Y:S01]  /*0d30*/  FFMA R7, R0, -R7, 1 ;  /* 0x3f80000000077423 */ /* 0x000fe20000000807 */
[----:B------:R-:W-:Y:S02]  /*0d40*/  FADD R4, -R3, 1 ;  /* 0x3f80000003047421 */ /* 0x000fe40000000100 */
[----:B------:R-:W0:Y:S01]  /*0d50*/  FCHK P0, R8, 0.10000000149011611938 ;  /* 0x3dcccccd08007902 */ /* 0x000e220000000000 */
[----:B------:R-:W-:-:S04]  /*0d60*/  FFMA R0, R7, R0, 10 ;  /* 0x4120000007007423 */ /* 0x000fc80000000000 */
[----:B------:R-:W-:-:S04]  /*0d70*/  FFMA R5, R0, R8, RZ ;  /* 0x0000000800057223 */ /* 0x000fc800000000ff */
[----:B------:R-:W-:-:S04]  /*0d80*/  FFMA R6, R5, -0.10000000149011611938, R8 ;  /* 0xbdcccccd05067823 */ /* 0x000fc80000000008 */
[----:B------:R-:W-:Y:S01]  /*0d90*/  FFMA R0, R0, R6, R5 ;  /* 0x0000000600007223 */ /* 0x000fe20000000005 */
[----:B0-----:R-:W-:Y:S06]  /*0da0*/  @!P0 BRA `(.L_x_16) ;  /* 0x0000000000108947 */ /* 0x001fec0003800000 */
[----:B------:R-:W-:Y:S01]  /*0db0*/  IMAD.MOV.U32 R0, RZ, RZ, R8 ;  /* 0x000000ffff007224 */ /* 0x000fe200078e0008 */
[----:B------:R-:W-:Y:S01]  /*0dc0*/  MOV R8, 0xdf0 ;  /* 0x00000df000087802 */ /* 0x000fe20000000f00 */
[----:B------:R-:W-:-:S07]  /*0dd0*/  IMAD.MOV.U32 R3, RZ, RZ, 0x3dcccccd ;  /* 0x3dcccccdff037424 */ /* 0x000fce00078e00ff */
[----:B------:R-:W-:Y:S05]  /*0de0*/  CALL.REL.NOINC `($__internal_0_$__cuda_sm3x_div_rn_noftz_f32_slowpath) ;  /* 0x0000000000747944 */ /* 0x000fea0003c00000 */
.L_x_16:
[----:B------:R-:W-:Y:S05]  /*0df0*/  BSYNC.RECONVERGENT B1 ;  /* 0x0000000000017941 */ /* 0x000fea0003800200 */
.L_x_15:
[----:B------:R-:W0:Y:S08]  /*0e00*/  LDC.64 R6, c[0x0][0x390] ;  /* 0x0000e400ff067b82 */ /* 0x000e300000000a00 */
[----:B------:R-:W1:Y:S01]  /*0e10*/  LDC.64 R8, c[0x0][0x388] ;  /* 0x0000e200ff087b82 */ /* 0x000e620000000a00 */
[----:B0-----:R-:W-:-:S05]  /*0e20*/  IMAD.WIDE R6, R2, 0x4, R6 ;  /* 0x0000000402067825 */ /* 0x001fca00078e0206 */
[----:B------:R-:W2:Y:S01]  /*0e30*/  LDG.E R10, desc[UR4][R6.64+-0x4] ;  /* 0xfffffc04060a7981 */ /* 0x000ea2000c1e1900 */
[----:B-1----:R-:W-:-:S03]  /*0e40*/  IMAD.WIDE R8, R2, 0x4, R8 ;  /* 0x0000000402087825 */ /* 0x002fc600078e0208 */
[----:B------:R-:W2:Y:S04]  /*0e50*/  LDG.E R11, desc[UR4][R6.64+0x4] ;  /* 0x00000404060b7981 */ /* 0x000ea8000c1e1900 */
[----:B------:R-:W3:Y:S04]  /*0e60*/  LDG.E R13, desc[UR4][R6.64+-0x324] ;  /* 0xfffcdc04060d7981 */ /* 0x000ee8000c1e1900 */
[----:B------:R-:W4:Y:S04]  /*0e70*/  LDG.E R9, desc[UR4][R8.64] ;  /* 0x0000000408097981 */ /* 0x000f28000c1e1900 */
[----:B------:R-:W5:Y:S04]  /*0e80*/  LDG.E R5, desc[UR4][R6.64] ;  /* 0x0000000406057981 */ /* 0x000f68000c1e1900 */
[----:B------:R-:W5:Y:S01]  /*0e90*/  LDG.E R15, desc[UR4][R6.64+0x324] ;  /* 0x00032404060f7981 */ /* 0x000f62000c1e1900 */
[----:B------:R-:W-:-:S05]  /*0ea0*/  FADD R3, -R0, 1 ;  /* 0x3f80000000037421 */ /* 0x000fca0000000100 */
[----:B------:R-:W-:-:S05]  /*0eb0*/  FMNMX R3, R4, R3, !PT ;  /* 0x0000000304037209 */ /* 0x000fca0007800000 */
[----:B------:R-:W-:-:S04]  /*0ec0*/  FMUL R0, R3, 0.5 ;  /* 0x3f00000003007820 */ /* 0x000fc80000400000 */
[CC--:B------:R-:W-:Y:S01]  /*0ed0*/  FFMA R4, -R3.reuse, R0.reuse, 1 ;  /* 0x3f80000003047423 */ /* 0x0c0fe20000000100 */
[----:B------:R-:W-:-:S04]  /*0ee0*/  FFMA R0, -R3, R0, 2 ;  /* 0x4000000003007423 */ /* 0x000fc80000000100 */
[----:B------:R-:W-:Y:S01]  /*0ef0*/  FADD R0, R0, -0.25 ;  /* 0xbe80000000007421 */ /* 0x000fe20000000000 */
[----:B--2---:R-:W-:-:S04]  /*0f00*/  FADD R10, R10, R11 ;  /* 0x0000000b0a0a7221 */ /* 0x004fc80000000000 */
[----:B---3--:R-:W-:Y:S01]  /*0f10*/  FADD R10, R10, R13 ;  /* 0x0000000d0a0a7221 */ /* 0x008fe20000000000 */
[----:B----4-:R-:W-:-:S04]  /*0f20*/  FMUL R3, R4, R9 ;  /* 0x0000000904037220 */ /* 0x010fc80000400000 */
[----:B-----5:R-:W-:Y:S01]  /*0f30*/  FFMA R5, R0, R5, -R3 ;  /* 0x0000000500057223 */ /* 0x020fe20000000803 */
[----:B------:R-:W-:-:S04]  /*0f40*/  FADD R10, R10, R15 ;  /* 0x0000000f0a0a7221 */ /* 0x000fc80000000000 */
[----:B------:R-:W-:-:S07]  /*0f50*/  FFMA R5, R10, 0.0625, R5 ;  /* 0x3d8000000a057823 */ /* 0x000fce0000000005 */
.L_x_1:
[----:B------:R-:W-:Y:S05]  /*0f60*/  BSYNC.RECONVERGENT B0 ;  /* 0x0000000000007941 */ /* 0x000fea0003800200 */
.L_x_0:
[----:B------:R-:W-:Y:S05]  /*0f70*/  WARPSYNC.ALL ;  /* 0x0000000000007948 */ /* 0x000fea0003800000 */
[----:B------:R-:W0:Y:S02]  /*0f80*/  LDC.64 R6, c[0x0][0x388] ;  /* 0x0000e200ff067b82 */ /* 0x000e240000000a00 */
[----:B0-----:R-:W-:-:S05]  /*0f90*/  IMAD.WIDE R6, R2, 0x4, R6 ;  /* 0x0000000402067825 */ /* 0x001fca00078e0206 */
[----:B------:R-:W-:Y:S01]  /*0fa0*/  STG.E desc[UR4][R6.64], R5 ;  /* 0x0000000506007986 */ /* 0x000fe2000c101904 */
[----:B------:R-:W-:Y:S05]  /*0fb0*/  EXIT ;  /* 0x000000000000794d */ /* 0x000fea0003800000 */
        .weak           $__internal_0_$__cuda_sm3x_div_rn_noftz_f32_slowpath
        .type           $__internal_0_$__cuda_sm3x_div_rn_noftz_f32_slowpath,@function
        .size           $__internal_0_$__cuda_sm3x_div_rn_noftz_f32_slowpath,(.L_x_158 - $__internal_0_$__cuda_sm3x_div_rn_noftz_f32_slowpath)
$__internal_0_$__cuda_sm3x_div_rn_noftz_f32_slowpath:
[----:B------:R-:W-:Y:S01]  /*0fc0*/  SHF.R.U32.HI R10, RZ, 0x17, R3 ;  /* 0x00000017ff0a7819 */ /* 0x000fe20000011603 */
[----:B------:R-:W-:Y:S01]  /*0fd0*/  BSSY.RECONVERGENT B2, `(.L_x_17) ;  /* 0x0000062000027945 */ /* 0x000fe20003800200 */
[----:B------:R-:W-:Y:S02]  /*0fe0*/  SHF.R.U32.HI R9, RZ, 0x17, R0 ;  /* 0x00000017ff097819 */ /* 0x000fe40000011600 */
[----:B------:R-:W-:Y:S02]  /*0ff0*/  LOP3.LUT R10, R10, 0xff, RZ, 0xc0, !PT ;  /* 0x000000ff0a0a7812 */ /* 0x000fe400078ec0ff */
[----:B------:R-:W-:-:S03]  /*1000*/  LOP3.LUT R14, R9, 0xff, RZ, 0xc0, !PT ;  /* 0x000000ff090e7812 */ /* 0x000fc600078ec0ff */
[----:B------:R-:W-:Y:S01]  /*1010*/  VIADD R12, R10, 0xffffffff ;  /* 0xffffffff0a0c7836 */ /* 0x000fe20000000000 */
[----:B------:R-:W-:-:S04]  /*1020*/  IADD3 R11, PT, PT, R14, -0x1, RZ ;  /* 0xffffffff0e0b7810 */ /* 0x000fc80007ffe0ff */
[----:B------:R-:W-:-:S04]  /*1030*/  ISETP.GT.U32.AND P0, PT, R12, 0xfd, PT ;  /* 0x000000fd0c00780c */ /* 0x000fc80003f04070 */
[----:B------:R-:W-:-:S13]  /*1040*/  ISETP.GT.U32.OR P0, PT, R11, 0xfd, P0 ;  /* 0x000000fd0b00780c */ /* 0x000fda0000704470 */
[----:B------:R-:W-:Y:S01]  /*1050*/  @!P0 IMAD.MOV.U32 R9, RZ, RZ, RZ ;  /* 0x000000ffff098224 */ /* 0x000fe200078e00ff */
[----:B------:R-:W-:Y:S06]  /*1060*/  @!P0 BRA `(.L_x_18) ;  /* 0x00000000005c8947 */ /* 0x000fec0003800000 */
[----:B------:R-:W-:Y:S02]  /*1070*/  FSETP.GTU.FTZ.AND P0, PT, |R0|, +INF , PT ;  /* 0x7f8000000000780b */ /* 0x000fe40003f1c200 */
[----:B------:R-:W-:-:S04]  /*1080*/  FSETP.GTU.FTZ.AND P1, PT, |R3|, +INF , PT ;  /* 0x7f8000000300780b */ /* 0x000fc80003f3c200 */
[----:B------:R-:W-:-:S13]  /*1090*/  PLOP3.LUT P0, PT, P0, P1, PT, 0xf8, 0x8f ;  /* 0x00000000008f781c */ /* 0x000fda0000703f70 */
[----:B------:R-:W-:Y:S05]  /*10a0*/  @P0 BRA `(.L_x_19) ;  /* 0x00000004004c0947 */ /* 0x000fea0003800000 */
[----:B------:R-:W-:-:S13]  /*10b0*/  LOP3.LUT P0, RZ, R3, 0x7fffffff, R0, 0xc8, !PT ;  /* 0x7fffffff03ff7812 */ /* 0x000fda000780c800 */
[----:B------:R-:W-:Y:S05]  /*10c0*/  @!P0 BRA `(.L_x_20) ;  /* 0x00000004003c8947 */ /* 0x000fea0003800000 */
[C---:B------:R-:W-:Y:S02]  /*10d0*/  FSETP.NEU.FTZ.AND P0, PT, |R0|.reuse, +INF , PT ;  /* 0x7f8000000000780b */ /* 0x040fe40003f1d200 */
[----:B------:R-:W-:Y:S02]  /*10e0*/  FSETP.NEU.FTZ.AND P2, PT, |R3|, +INF , PT ;  /* 0x7f8000000300780b */ /* 0x000fe40003f5d200 */
[----:B------:R-:W-:-:S11]  /*10f0*/  FSETP.NEU.FTZ.AND P1, PT, |R0|, +INF , PT ;  /* 0x7f8000000000780b */ /* 0x000fd60003f3d200 */
[----:B------:R-:W-:Y:S05]  /*1100*/  @!P2 BRA !P0, `(.L_x_20) ;  /* 0x00000004002ca947 */ /* 0x000fea0004000000 */
[----:B------:R-:W-:-:S04]  /*1110*/  LOP3.LUT P0, RZ, R0, 0x7fffffff, RZ, 0xc0, !PT ;  /* 0x7fffffff00ff7812 */ /* 0x000fc8000780c0ff */
[----:B------:R-:W-:-:S13]  /*1120*/  PLOP3.LUT P0, PT, P2, P0, PT, 0x2f, 0xf2 ;  /* 0x0000000000f2781c */ /* 0x000fda0001700577 */
[----:B------:R-:W-:Y:S05]  /*1130*/  @P0 BRA `(.L_x_21) ;  /* 0x0000000400180947 */ /* 0x000fea0003800000 */
[----:B------:R-:W-:-:S04]  /*1140*/  LOP3.LUT P0, RZ, R3, 0x7fffffff, RZ, 0xc0, !PT ;  /* 0x7fffffff03ff7812 */ /* 0x000fc8000780c0ff */
[----:B------:R-:W-:-:S13]  /*1150*/  PLOP3.LUT P0, PT, P1, P0, PT, 0x2f, 0xf2 ;  /* 0x0000000000f2781c */ /* 0x000fda0000f00577 */
[----:B------:R-:W-:Y:S05]  /*1160*/  @P0 BRA `(.L_x_22) ;  /* 0x0000000400000947 */ /* 0x000fea0003800000 */
[----:B------:R-:W-:Y:S02]  /*1170*/  ISETP.GE.AND P0, PT, R11, RZ, PT ;  /* 0x000000ff0b00720c */ /* 0x000fe40003f06270 */
[----:B------:R-:W-:-:S11]  /*1180*/  ISETP.GE.AND P1, PT, R12, RZ, PT ;  /* 0x000000ff0c00720c */ /* 0x000fd60003f26270 */
[----:B------:R-:W-:Y:S02]  /*1190*/  @P0 IMAD.MOV.U32 R9, RZ, RZ, RZ ;  /* 0x000000ffff090224 */ /* 0x000fe400078e00ff */
[----:B------:R-:W-:Y:S01]  /*11a0*/  @!P0 FFMA R0, R0, 1.84467440737095516160e+19, RZ ;  /* 0x5f80000000008823 */ /* 0x000fe200000000ff */
[----:B------:R-:W-:Y:S02]  /*11b0*/  @!P0 IMAD.MOV.U32 R9, RZ, RZ, -0x40 ;  /* 0xffffffc0ff098424 */ /* 0x000fe400078e00ff */
[----:B------:R-:W-:-:S03]  /*11c0*/  @!P1 FFMA R3, R3, 1.84467440737095516160e+19, RZ ;  /* 0x5f80000003039823 */ /* 0x000fc600000000ff */
[----:B------:R-:W-:-:S07]  /*11d0*/  @!P1 IADD3 R9, PT, PT, R9, 0x40, RZ ;  /* 0x0000004009099810 */ /* 0x000fce0007ffe0ff */
.L_x_18:
[----:B------:R-:W-:Y:S01]  /*11e0*/  LEA R12, R10, 0xc0800000, 0x17 ;  /* 0xc08000000a0c7811 */ /* 0x000fe200078eb8ff */
[----:B------:R-:W-:Y:S04]  /*11f0*/  BSSY.RECONVERGENT B3, `(.L_x_23) ;  /* 0x0000036000037945 */ /* 0x000fe80003800200 */
[----:B------:R-:W-:Y:S02]  /*1200*/  IMAD.IADD R12, R3, 0x1, -R12 ;  /* 0x00000001030c7824 */ /* 0x000fe400078e0a0c */
[----:B------:R-:W-:Y:S02]  /*1210*/  VIADD R3, R14, 0xffffff81 ;  /* 0xffffff810e037836 */ /* 0x000fe40000000000 */
[----:B------:R-:W0:Y:S01]  /*1220*/  MUFU.RCP R11, R12 ;  /* 0x0000000c000b7308 */ /* 0x000e220000001000 */
[----:B------:R-:W-:Y:S01]  /*1230*/  FADD.FTZ R13, -R12, -RZ ;  /* 0x800000ff0c0d7221 */ /* 0x000fe20000010100 */
[C---:B------:R-:W-:Y:S01]  /*1240*/  IMAD R0, R3.reuse, -0x800000, R0 ;  /* 0xff80000003007824 */ /* 0x040fe200078e0200 */
[----:B------:R-:W-:-:S05]  /*1250*/  IADD3 R10, PT, PT, R3, 0x7f, -R10 ;  /* 0x0000007f030a7810 */ /* 0x000fca0007ffe80a */
[----:B------:R-:W-:Y:S02]  /*1260*/  IMAD.IADD R10, R10, 0x1, R9 ;  /* 0x000000010a0a7824 */ /* 0x000fe400078e0209 */
[----:B0-----:R-:W-:-:S04]  /*1270*/  FFMA R14, R11, R13, 1 ;  /* 0x3f8000000b0e7423 */ /* 0x001fc8000000000d */
[----:B------:R-:W-:-:S04]  /*1280*/  FFMA R16, R11, R14, R11 ;  /* 0x0000000e0b107223 */ /* 0x000fc8000000000b */
[----:B------:R-:W-:-:S04]  /*1290*/  FFMA R11, R0, R16, RZ ;  /* 0x00000010000b7223 */ /* 0x000fc800000000ff */
[----:B------:R-:W-:-:S04]  /*12a0*/  FFMA R14, R13, R11, R0 ;  /* 0x0000000b0d0e7223 */ /* 0x000fc80000000000 */
[----:B------:R-:W-:-:S04]  /*12b0*/  FFMA R11, R16, R14, R11 ;  /* 0x0000000e100b7223 */ /* 0x000fc8000000000b */
[----:B------:R-:W-:-:S04]  /*12c0*/  FFMA R14, R13, R11, R0 ;  /* 0x0000000b0d0e7223 */ /* 0x000fc80000000000 */
[----:B------:R-:W-:-:S05]  /*12d0*/  FFMA R0, R16, R14, R11 ;  /* 0x0000000e10007223 */ /* 0x000fca000000000b */
[----:B------:R-:W-:-:S04]  /*12e0*/  SHF.R.U32.HI R3, RZ, 0x17, R0 ;  /* 0x00000017ff037819 */ /* 0x000fc80000011600 */
[----:B------:R-:W-:-:S04]  /*12f0*/  LOP3.LUT R3, R3, 0xff, RZ, 0xc0, !PT ;  /* 0x000000ff03037812 */ /* 0x000fc800078ec0ff */
[----:B------:R-:W-:-:S05]  /*1300*/  IADD3 R13, PT, PT, R3, R10, RZ ;  /* 0x0000000a030d7210 */ /* 0x000fca0007ffe0ff */
[----:B------:R-:W-:-:S05]  /*1310*/  VIADD R3, R13, 0xffffffff ;  /* 0xffffffff0d037836 */ /* 0x000fca0000000000 */
[----:B------:R-:W-:-:S13]  /*1320*/  ISETP.GE.U32.AND P0, PT, R3, 0xfe, PT ;  /* 0x000000fe0300780c */ /* 0x000fda0003f06070 */
[----:B------:R-:W-:Y:S05]  /*1330*/  @!P0 BRA `(.L_x_24) ;  /* 0x0000000000808947 */ /* 0x000fea0003800000 */
[----:B------:R-:W-:-:S13]  /*1340*/  ISETP.GT.AND P0, PT, R13, 0xfe, PT ;  /* 0x000000fe0d00780c */ /* 0x000fda0003f04270 */
[----:B------:R-:W-:Y:S05]  /*1350*/  @P0 BRA `(.L_x_25) ;  /* 0x00000000006c0947 */ /* 0x000fea0003800000 */
[----:B------:R-:W-:-:S13]  /*1360*/  ISETP.GE.AND P0, PT, R13, 0x1, PT ;  /* 0x000000010d00780c */ /* 0x000fda0003f06270 */
[----:B------:R-:W-:Y:S05]  /*1370*/  @P0 BRA `(.L_x_26) ;  /* 0x0000000000740947 */ /* 0x000fea0003800000 */
[----:B------:R-:W-:Y:S02]  /*1380*/  ISETP.GE.AND P0, PT, R13, -0x18, PT ;  /* 0xffffffe80d00780c */ /* 0x000fe40003f06270 */
[----:B------:R-:W-:-:S11]  /*1390*/  LOP3.LUT R0, R0, 0x80000000, RZ, 0xc0, !PT ;  /* 0x8000000000007812 */ /* 0x000fd600078ec0ff */
[----:B------:R-:W-:Y:S05]  /*13a0*/  @!P0 BRA `(.L_x_26) ;  /* 0x0000000000688947 */ /* 0x000fea0003800000 */
[CCC-:B------:R-:W-:Y:S01]  /*13b0*/  FFMA.RZ R3, R16.reuse, R14.reuse, R11.reuse ;  /* 0x0000000e10037223 */ /* 0x1c0fe2000000c00b */
[C---:B------:R-:W-:Y:S02]  /*13c0*/  VIADD R12, R13.reuse, 0x20 ;  /* 0x000000200d0c7836 */ /* 0x040fe40000000000 */
[CCC-:B------:R-:W-:Y:S01]  /*13d0*/  FFMA.RM R10, R16.reuse, R14.reuse, R11.reuse ;  /* 0x0000000e100a7223 */ /* 0x1c0fe2000000400b */
[----:B------:R-:W-:Y:S02]  /*13e0*/  ISETP.NE.AND P2, PT, R13, RZ, PT ;  /* 0x000000ff0d00720c */ /* 0x000fe40003f45270 */
[----:B------:R-:W-:Y:S01]  /*13f0*/  LOP3.LUT R9, R3, 0x7fffff, RZ, 0xc0, !PT ;  /* 0x007fffff03097812 */ /* 0x000fe200078ec0ff */
[----:B------:R-:W-:Y:S01]  /*1400*/  FFMA.RP R3, R16, R14, R11 ;  /* 0x0000000e10037223 */ /* 0x000fe2000000800b */
[----:B------:R-:W-:Y:S01]  /*1410*/  IMAD.MOV R11, RZ, RZ, -R13 ;  /* 0x000000ffff0b7224 */ /* 0x000fe200078e0a0d */
[----:B------:R-:W-:Y:S02]  /*1420*/  ISETP.NE.AND P1, PT, R13, RZ, PT ;  /* 0x000000ff0d00720c */ /* 0x000fe40003f25270 */
[----:B------:R-:W-:-:S02]  /*1430*/  LOP3.LUT R9, R9, 0x800000, RZ, 0xfc, !PT ;  /* 0x0080000009097812 */ /* 0x000fc400078efcff */
[----:B------:R-:W-:Y:S02]  /*1440*/  FSETP.NEU.FTZ.AND P0, PT, R3, R10, PT ;  /* 0x0000000a0300720b */ /* 0x000fe40003f1d000 */
[----:B------:R-:W-:Y:S02]  /*1450*/  SHF.L.U32 R12, R9, R12, RZ ;  /* 0x0000000c090c7219 */ /* 0x000fe400000006ff */
[----:B------:R-:W-:Y:S02]  /*1460*/  SEL R10, R11, RZ, P2 ;  /* 0x000000ff0b0a7207 */ /* 0x000fe40001000000 */
[----:B------:R-:W-:Y:S02]  /*1470*/  ISETP.NE.AND P1, PT, R12, RZ, P1 ;  /* 0x000000ff0c00720c */ /* 0x000fe40000f25270 */
[----:B------:R-:W-:Y:S02]  /*1480*/  SHF.R.U32.HI R10, RZ, R10, R9 ;  /* 0x0000000aff0a7219 */ /* 0x000fe40000011609 */
[----:B------:R-:W-:-:S02]  /*1490*/  PLOP3.LUT P0, PT, P0, P1, PT, 0xf8, 0x8f ;  /* 0x00000000008f781c */ /* 0x000fc40000703f70 */
[----:B------:R-:W-:Y:S02]  /*14a0*/  SHF.R.U32.HI R12, RZ, 0x1, R10 ;  /* 0x00000001ff0c7819 */ /* 0x000fe4000001160a */
[----:B------:R-:W-:-:S04]  /*14b0*/  SEL R3, RZ, 0x1, !P0 ;  /* 0x00000001ff037807 */ /* 0x000fc80004000000 */
[----:B------:R-:W-:-:S04]  /*14c0*/  LOP3.LUT R3, R3, 0x1, R12, 0xf8, !PT ;  /* 0x0000000103037812 */ /* 0x000fc800078ef80c */
[----:B------:R-:W-:-:S04]  /*14d0*/  LOP3.LUT R3, R3, R10, RZ, 0xc0, !PT ;  /* 0x0000000a03037212 */ /* 0x000fc800078ec0ff */
[----:B------:R-:W-:-:S04]  /*14e0*/  IADD3 R3, PT, PT, R12, R3, RZ ;  /* 0x000000030c037210 */ /* 0x000fc80007ffe0ff */
[----:B------:R-:W-:Y:S01]  /*14f0*/  LOP3.LUT R0, R3, R0, RZ, 0xfc, !PT ;  /* 0x0000000003007212 */ /* 0x000fe200078efcff */
[----:B------:R-:W-:Y:S06]  /*1500*/  BRA `(.L_x_26) ;  /* 0x0000000000107947 */ /* 0x000fec0003800000 */
.L_x_25:
[----:B------:R-:W-:-:S04]  /*1510*/  LOP3.LUT R0, R0, 0x80000000, RZ, 0xc0, !PT ;  /* 0x8000000000007812 */ /* 0x000fc800078ec0ff */
[----:B------:R-:W-:Y:S01]  /*1520*/  LOP3.LUT R0, R0, 0x7f800000, RZ, 0xfc, !PT ;  /* 0x7f80000000007812 */ /* 0x000fe200078efcff */
[----:B------:R-:W-:Y:S06]  /*1530*/  BRA `(.L_x_26) ;  /* 0x0000000000047947 */ /* 0x000fec0003800000 */
.L_x_24:
[----:B------:R-:W-:-:S07]  /*1540*/  IMAD R0, R10, 0x800000, R0 ;  /* 0x008000000a007824 */ /* 0x000fce00078e0200 */
.L_x_26:
[----:B------:R-:W-:Y:S05]  /*1550*/  BSYNC.RECONVERGENT B3 ;  /* 0x0000000000037941 */ /* 0x000fea0003800200 */
.L_x_23:
[----:B------:R-:W-:Y:S05]  /*1560*/  BRA `(.L_x_27) ;  /* 0x0000000000207947 */ /* 0x000fea0003800000 */
.L_x_22:
[----:B------:R-:W-:-:S04]  /*1570*/  LOP3.LUT R0, R3, 0x80000000, R0, 0x48, !PT ;  /* 0x8000000003007812 */ /* 0x000fc800078e4800 */
[----:B------:R-:W-:Y:S01]  /*1580*/  LOP3.LUT R0, R0, 0x7f800000, RZ, 0xfc, !PT ;  /* 0x7f80000000007812 */ /* 0x000fe200078efcff */
[----:B------:R-:W-:Y:S06]  /*1590*/  BRA `(.L_x_27) ;  /* 0x0000000000147947 */ /* 0x000fec0003800000 */
.L_x_21:
[----:B------:R-:W-:Y:S01]  /*15a0*/  LOP3.LUT R0, R3, 0x80000000, R0, 0x48, !PT ;  /* 0x8000000003007812 */ /* 0x000fe200078e4800 */
[----:B------:R-:W-:Y:S06]  /*15b0*/  BRA `(.L_x_27) ;  /* 0x00000000000c7947 */ /* 0x000fec0003800000 */
.L_x_20:
[----:B------:R-:W0:Y:S01]  /*15c0*/  MUFU.RSQ R0, -QNAN ;  /* 0xffc0000000007908 */ /* 0x000e220000001400 */
[----:B------:R-:W-:Y:S05]  /*15d0*/  BRA `(.L_x_27) ;  /* 0x0000000000047947 */ /* 0x000fea0003800000 */
.L_x_19:
[----:B------:R-:W-:-:S07]  /*15e0*/  FADD.FTZ R0, R0, R3 ;  /* 0x0000000300007221 */ /* 0x000fce0000010000 */
.L_x_27:
[----:B------:R-:W-:Y:S05]  /*15f0*/  BSYNC.RECONVERGENT B2 ;  /* 0x0000000000027941 */ /* 0x000fea0003800200 */
.L_x_17:
[----:B------:R-:W-:-:S04]  /*1600*/  IMAD.MOV.U32 R9, RZ, RZ, 0x0 ;  /* 0x00000000ff097424 */ /* 0x000fc800078e00ff */
[----:B0-----:R-:W-:Y:S05]  /*1610*/  RET.REL.NODEC R8 `(_Z19wave_gpu_naive_stepI20DoubleSlitSmallScaleEvfPfPKf) ;  /* 0xffffffe808787950 */ /* 0x001fea0003c3ffff */
.L_x_28:
[----:B------:R-:W-:-:S00]  /*1620*/  BRA `(.L_x_28) ;  /* 0xfffffffc00fc7947 */ /* 0x000fc0000383ffff */
[----:B------:R-:W-:-:S00]  /*1630*/  NOP ;  /* 0x0000000000007918 */ /* 0x000fc00000000000 */
        /* <DEDUP_REMOVED lines=12> */
.L_x_158:


//--------------------- .text._Z24wave_gpu_shmem_multistepI10DoubleSlitEvfPfS1_S1_S1_iiiiiii --------------------------
	.section	.text._Z24wave_gpu_shmem_multistepI10DoubleSlitEvfPfS1_S1_S1_iiiiiii,"ax",@progbits
	.align	128
        .global         _Z24wave_gpu_shmem_multistepI10DoubleSlitEvfPfS1_S1_S1_iiiiiii
        .type           _Z24wave_gpu_shmem_multistepI10DoubleSlitEvfPfS1_S1_S1_iiiiiii,@function
        .size           _Z24wave_gpu_shmem_multistepI10DoubleSlitEvfPfS1_S1_S1_iiiiiii,(.L_x_159 - _Z24wave_gpu_shmem_multistepI10DoubleSlitEvfPfS1_S1_S1_iiiiiii)
        .other          _Z24wave_gpu_shmem_multistepI10DoubleSlitEvfPfS1_S1_S1_iiiiiii,@"STO_CUDA_ENTRY STV_DEFAULT"
_Z24wave_gpu_shmem_multistepI10DoubleSlitEvfPfS1_S1_S1_iiiiiii:
.text._Z24wave_gpu_shmem_multistepI10DoubleSlitEvfPfS1_S1_S1_iiiiiii:
[----:B------:R-:W0:Y:S01]  /*0000*/  LDC R1, c[0x0][0x37c] ;  /* 0x0000df00ff017b82 */ /* 0x000e220000000800 */
[----:B------:R-:W1:Y:S01]  /*0010*/  LDCU UR5, c[0x0][0x2fc] ;  /* 0x00005f80ff0577ac */ /* 0x000e620008000800 */
[----:B0-----:R-:W-:Y:S01]  /*0020*/  VIADD R1, R1, 0xffffff50 ;  /* 0xffffff5001017836 */ /* 0x001fe20000000000 */
[----:B------:R-:W0:Y:S01]  /*0030*/  LDCU UR7, c[0x0][0x3a8] ;  /* 0x00007500ff0777ac */ /* 0x000e220008000800 */
[----:B------:R-:W0:Y:S01]  /*0040*/  LDCU UR6, c[0x0][0x360] ;  /* 0x00006c00ff0677ac */ /* 0x000e220008000800 */
[----:B------:R-:W2:Y:S01]  /*0050*/  LDCU UR4, c[0x0][0x2f8] ;  /* 0x00005f00ff0477ac */ /* 0x000ea20008000800 */
[----:B0-----:R-:W-:Y:S01]  /*0060*/  UISETP.NE.AND UP0, UPT, UR6, UR7, UPT ;  /* 0x000000070600728c */ /* 0x001fe2000bf05270 */
[----:B--2---:R-:W-:-:S05]  /*0070*/  IADD3 R2, P0, PT, R1, UR4, RZ ;  /* 0x0000000401027c10 */ /* 0x004fca000ff1e0ff */
[----:B-1----:R-:W-:-:S03]  /*0080*/  IMAD.X R32, RZ, RZ, UR5, P0 ;  /* 0x00000005ff207e24 */ /* 0x002fc600080e06ff */
[----:B------:R-:W-:Y:S05]  /*0090*/  BRA.U !UP0, `(.L_x_29) ;  /* 0x0000000108407547 */ /* 0x000fea000b800000 */
[----:B------:R-:W-:Y:S01]  /*00a0*/  MOV R0, 0x88 ;  /* 0x0000008800007802 */ /* 0x000fe20000000f00 */
[----:B------:R-:W0:Y:S01]  /*00b0*/  LDCU.64 UR4, c[0x4][0x10] ;  /* 0x01000200ff0477ac */ /* 0x000e220008000a00 */
[----:B------:R-:W-:Y:S02]  /*00c0*/  HFMA2 R12, -RZ, RZ, 0, 5.9604644775390625e-08 ;  /* 0x00000001ff0c7431 */ /* 0x000fe400000001ff */
[----:B------:R-:W-:Y:S01]  /*00d0*/  IMAD.MOV.U32 R8, RZ, RZ, 0x109 ;  /* 0x00000109ff087424 */ /* 0x000fe200078e00ff */
[----:B------:R1:W2:Y:S01]  /*00e0*/  LDC.64 R14, c[0x4][R0] ;  /* 0x01000000000e7b82 */ /* 0x0002a20000000a00 */
[----:B------:R-:W3:Y:S01]  /*00f0*/  LDCU.64 UR6, c[0x4][0x18] ;  /* 0x01000300ff0677ac */ /* 0x000ee20008000a00 */
[----:B------:R-:W-:Y:S01]  /*0100*/  IMAD.MOV.U32 R13, RZ, RZ, RZ ;  /* 0x000000ffff0d7224 */ /* 0x000fe200078e00ff */
[----:B------:R-:W4:Y:S01]  /*0110*/  LDCU.64 UR8, c[0x4][0x8] ;  /* 0x01000100ff0877ac */ /* 0x000f220008000a00 */
[----:B0-----:R-:W-:Y:S02]  /*0120*/  IMAD.U32 R4, RZ, RZ, UR4 ;  /* 0x00000004ff047e24 */ /* 0x001fe4000f8e00ff */
[----:B------:R-:W-:Y:S01]  /*0130*/  IMAD.U32 R5, RZ, RZ, UR5 ;  /* 0x00000005ff057e24 */ /* 0x000fe2000f8e00ff */
[----:B---3--:R-:W-:Y:S01]  /*0140*/  MOV R6, UR6 ;  /* 0x0000000600067c02 */ /* 0x008fe20008000f00 */
[----:B------:R-:W-:-:S02]  /*0150*/  IMAD.U32 R7, RZ, RZ, UR7 ;  /* 0x00000007ff077e24 */ /* 0x000fc4000f8e00ff */
[----:B----4-:R-:W-:Y:S02]  /*0160*/  IMAD.U32 R10, RZ, RZ, UR8 ;  /* 0x00000008ff0a7e24 */ /* 0x010fe4000f8e00ff */
[----:B-1----:R-:W-:-:S07]  /*0170*/  IMAD.U32 R11, RZ, RZ, UR9 ;  /* 0x00000009ff0b7e24 */ /* 0x002fce000f8e00ff */
[----:B------:R-:W-:-:S07]  /*0180*/  LEPC R20, `(.L_x_29) ;  /* 0x000000001014794e */ /* 0x000fce0000000000 */
[----:B--2---:R-:W-:Y:S05]  /*0190*/  CALL.ABS.NOINC R14 ;  /* 0x000000000e007343 */ /* 0x004fea0003c00000 */
.L_x_29:
[----:B------:R-:W0:Y:S01]  /*01a0*/  LDCU UR4, c[0x0][0x364] ;  /* 0x00006c80ff0477ac */ /* 0x000e220008000800 */
[----:B------:R-:W0:Y:S02]  /*01b0*/  LDCU UR5, c[0x0][0x3ac] ;  /* 0x00007580ff0577ac */ /* 0x000e240008000800 */
[----:B0-----:R-:W-:-:S09]  /*01c0*/  UISETP.NE.AND UP0, UPT, UR4, UR5, UPT ;  /* 0x000000050400728c */ /* 0x001fd2000bf05270 */
[----:B------:R-:W-:Y:S05]  /*01d0*/  BRA.U !UP0, `(.L_x_30) ;  /* 0x0000000108407547 */ /* 0x000fea000b800000 */
[----:B------:R-:W-:Y:S01]  /*01e0*/  MOV R0, 0x88 ;  /* 0x0000008800007802 */ /* 0x000fe20000000f00 */
[----:B------:R-:W0:Y:S01]  /*01f0*/  LDCU.64 UR4, c[0x4][0x20] ;  /* 0x01000400ff0477ac */ /* 0x000e220008000a00 */
[----:B------:R-:W-:Y:S02]  /*0200*/  HFMA2 R13, -RZ, RZ, 0, 0 ;  /* 0x00000000ff0d7431 */ /* 0x000fe400000001ff */
[----:B------:R-:W-:Y:S01]  /*0210*/  IMAD.MOV.U32 R8, RZ, RZ, 0x10a ;  /* 0x0000010aff087424 */ /* 0x000fe200078e00ff */
[----:B------:R1:W2:Y:S01]  /*0220*/  LDC.64 R14, c[0x4][R0] ;  /* 0x01000000000e7b82 */ /* 0x0002a20000000a00 */
[----:B------:R-:W3:Y:S01]  /*0230*/  LDCU.64 UR6, c[0x4][0x18] ;  /* 0x01000300ff0677ac */ /* 0x000ee20008000a00 */
[----:B------:R-:W-:Y:S01]  /*0240*/  IMAD.MOV.U32 R12, RZ, RZ, 0x1 ;  /* 0x00000001ff0c7424 */ /* 0x000fe200078e00ff */
[----:B------:R-:W4:Y:S01]  /*0250*/  LDCU.64 UR8, c[0x4][0x8] ;  /* 0x01000100ff0877ac */ /* 0x000f220008000a00 */
[----:B0-----:R-:W-:Y:S02]  /*0260*/  IMAD.U32 R4, RZ, RZ, UR4 ;  /* 0x00000004ff047e24 */ /* 0x001fe4000f8e00ff */
[----:B------:R-:W-:-:S02]  /*0270*/  IMAD.U32 R5, RZ, RZ, UR5 ;  /* 0x00000005ff057e24 */ /* 0x000fc4000f8e00ff */
[----:B---3--:R-:W-:Y:S01]  /*0280*/  IMAD.U32 R6, RZ, RZ, UR6 ;  /* 0x00000006ff067e24 */ /* 0x008fe2000f8e00ff */
[----:B------:R-:W-:Y:S01]  /*0290*/  MOV R7, UR7 ;  /* 0x0000000700077c02 */ /* 0x000fe20008000f00 */
[----:B----4-:R-:W-:Y:S02]  /*02a0*/  IMAD.U32 R10, RZ, RZ, UR8 ;  /* 0x00000008ff0a7e24 */ /* 0x010fe4000f8e00ff */
[----:B-1----:R-:W-:-:S07]  /*02b0*/  IMAD.U32 R11, RZ, RZ, UR9 ;  /* 0x00000009ff0b7e24 */ /* 0x002fce000f8e00ff */
[----:B------:R-:W-:-:S07]  /*02c0*/  LEPC R20, `(.L_x_30) ;  /* 0x000000001014794e */ /* 0x000fce0000000000 */
[----:B--2---:R-:W-:Y:S05]  /*02d0*/  CALL.ABS.NOINC R14 ;  /* 0x000000000e007343 */ /* 0x004fea0003c00000 */
.L_x_30:
[----:B------:R-:W0:Y:S01]  /*02e0*/  S2R R16, SR_CTAID.X ;  /* 0x0000000000107919 */ /* 0x000e220000002500 */
[----:B------:R-:W0:Y:S01]  /*02f0*/  LDCU.64 UR4, c[0x0][0x3b0] ;  /* 0x00007600ff0477ac */ /* 0x000e220008000a00 */
[----:B------:R-:W1:Y:S01]  /*0300*/  LDC.64 R28, c[0x0][0x3a8] ;  /* 0x0000ea00ff1c7b82 */ /* 0x000e620000000a00 */
[----:B------:R-:W2:Y:S01]  /*0310*/  S2R R17, SR_CTAID.Y ;  /* 0x0000000000117919 */ /* 0x000ea20000002600 */
[----:B------:R-:W3:Y:S01]  /*0320*/  LDCU UR6, c[0x0][0x3b8] ;  /* 0x00007700ff0677ac */ /* 0x000ee20008000800 */
[----:B------:R-:W4:Y:S05]  /*0330*/  S2R R18, SR_TID.X ;  /* 0x0000000000127919 */ /* 0x000f2a0000002100 */
[----:B------:R-:W4:Y:S01]  /*0340*/  LDC.64 R36, c[0x0][0x358] ;  /* 0x0000d600ff247b82 */ /* 0x000f220000000a00 */
[----:B------:R-:W5:Y:S01]  /*0350*/  S2R R19, SR_TID.Y ;  /* 0x0000000000137919 */ /* 0x000f620000002200 */
[----:B-1----:R-:W-:-:S02]  /*0360*/  IMAD R33, R28, R29, RZ ;  /* 0x0000001d1c217224 */ /* 0x002fc400078e02ff */
[----:B0-----:R-:W-:Y:S02]  /*0370*/  IMAD R24, R16, UR4, RZ ;  /* 0x0000000410187c24 */ /* 0x001fe4000f8e02ff */
[----:B--2---:R-:W-:Y:S02]  /*0380*/  IMAD R25, R17, UR5, RZ ;  /* 0x0000000511197c24 */ /* 0x004fe4000f8e02ff */
[----:B---3--:R-:W-:Y:S02]  /*0390*/  VIADD R26, R24, -UR6 ;  /* 0x80000006181a7c36 */ /* 0x008fe40008000000 */
[----:B------:R-:W-:Y:S02]  /*03a0*/  VIADD R27, R25, -UR6 ;  /* 0x80000006191b7c36 */ /* 0x000fe40008000000 */
[----:B----4-:R-:W-:Y:S02]  /*03b0*/  IMAD.IADD R22, R26, 0x1, R18 ;  /* 0x000000011a167824 */ /* 0x010fe400078e0212 */
[----:B-----5:R-:W-:-:S05]  /*03c0*/  IMAD.IADD R3, R27, 0x1, R19 ;  /* 0x000000011b037824 */ /* 0x020fca00078e0213 */
[----:B------:R-:W-:-:S04]  /*03d0*/  VIMNMX.U32 R0, PT, PT, R22, R3, !PT ;  /* 0x0000000316007248 */ /* 0x000fc80007fe0000 */
[----:B------:R-:W-:-:S13]  /*03e0*/  ISETP.GT.U32.AND P0, PT, R0, 0xc80, PT ;  /* 0x00000c800000780c */ /* 0x000fda0003f04070 */
[----:B------:R-:W-:Y:S05]  /*03f0*/  @P0 BRA `(.L_x_31) ;  /* 0x0000000000fc0947 */ /* 0x000fea0003800000 */
[----:B------:R-:W-:Y:S01]  /*0400*/  IMAD R28, R19, R28, R18 ;  /* 0x0000001c131c7224 */ /* 0x000fe200078e0212 */
[----:B------:R-:W-:Y:S01]  /*0410*/  BSSY.RECONVERGENT B6, `(.L_x_32) ;  /* 0x0000016000067945 */ /* 0x000fe20003800200 */
[----:B------:R-:W-:Y:S02]  /*0420*/  IMAD R23, R33, 0x3, RZ ;  /* 0x0000000321177824 */ /* 0x000fe400078e02ff */
[----:B------:R-:W-:Y:S01]  /*0430*/  IMAD R22, R3, 0xc81, R22 ;  /* 0x00000c8103167824 */ /* 0x000fe200078e0216 */
[C---:B------:R-:W-:Y:S02]  /*0440*/  ISETP.GT.AND P1, PT, R28.reuse, -0x1, PT ;  /* 0xffffffff1c00780c */ /* 0x040fe40003f24270 */
[----:B------:R-:W-:-:S13]  /*0450*/  ISETP.GE.AND P0, PT, R28, R23, PT ;  /* 0x000000171c00720c */ /* 0x000fda0003f06270 */
[----:B------:R-:W-:Y:S05]  /*0460*/  @!P0 BRA P1, `(.L_x_33) ;  /* 0x0000000000408947 */ /* 0x000fea0000800000 */
[----:B------:R-:W-:Y:S01]  /*0470*/  MOV R14, 0x88 ;  /* 0x00000088000e7802 */ /* 0x000fe20000000f00 */
[----:B------:R-:W0:Y:S01]  /*0480*/  LDCU.64 UR4, c[0x4][0x28] ;  /* 0x01000500ff0477ac */ /* 0x000e220008000a00 */
[----:B------:R-:W-:Y:S02]  /*0490*/  IMAD.MOV.U32 R8, RZ, RZ, 0x125 ;  /* 0x00000125ff087424 */ /* 0x000fe400078e00ff */
[----:B------:R-:W-:Y:S01]  /*04a0*/  IMAD.MOV.U32 R12, RZ, RZ, 0x1 ;  /* 0x00000001ff0c7424 */ /* 0x000fe200078e00ff */
[----:B------:R-:W1:Y:S01]  /*04b0*/  LDCU.64 UR6, c[0x4][0x18] ;  /* 0x01000300ff0677ac */ /* 0x000e620008000a00 */
[----:B------:R-:W2:Y:S01]  /*04c0*/  LDC.64 R14, c[0x4][R14] ;  /* 0x010000000e0e7b82 */ /* 0x000ea20000000a00 */
[----:B------:R-:W-:Y:S01]  /*04d0*/  IMAD.MOV.U32 R13, RZ, RZ, RZ ;  /* 0x000000ffff0d7224 */ /* 0x000fe200078e00ff */
[----:B------:R-:W3:Y:S01]  /*04e0*/  LDCU.64 UR8, c[0x4][0x8] ;  /* 0x01000100ff0877ac */ /* 0x000ee20008000a00 */
[----:B0-----:R-:W-:Y:S01]  /*04f0*/  MOV R4, UR4 ;  /* 0x0000000400047c02 */ /* 0x001fe20008000f00 */
[----:B------:R-:W-:-:S02]  /*0500*/  IMAD.U32 R5, RZ, RZ, UR5 ;  /* 0x00000005ff057e24 */ /* 0x000fc4000f8e00ff */
[----:B-1----:R-:W-:Y:S02]  /*0510*/  IMAD.U32 R6, RZ, RZ, UR6 ;  /* 0x00000006ff067e24 */ /* 0x002fe4000f8e00ff */
[----:B------:R-:W-:Y:S02]  /*0520*/  IMAD.U32 R7, RZ, RZ, UR7 ;  /* 0x00000007ff077e24 */ /* 0x000fe4000f8e00ff */
[----:B---3--:R-:W-:Y:S01]  /*0530*/  IMAD.U32 R10, RZ, RZ, UR8 ;  /* 0x00000008ff0a7e24 */ /* 0x008fe2000f8e00ff */
[----:B------:R-:W-:-:S07]  /*0540*/  MOV R11, UR9 ;  /* 0x00000009000b7c02 */ /* 0x000fce0008000f00 */
[----:B------:R-:W-:-:S07]  /*0550*/  LEPC R20, `(.L_x_33) ;  /* 0x000000001014794e */ /* 0x000fce0000000000 */
[----:B--2---:R-:W-:Y:S05]  /*0560*/  CALL.ABS.NOINC R14 ;  /* 0x000000000e007343 */ /* 0x004fea0003c00000 */
.L_x_33:
[----:B------:R-:W-:Y:S05]  /*0570*/  BSYNC.RECONVERGENT B6 ;  /* 0x0000000000067941 */ /* 0x000fea0003800200 */
.L_x_32:
[----:B------:R-:W0:Y:S01]  /*0580*/  LDC.64 R4, c[0x0][0x388] ;  /* 0x0000e200ff047b82 */ /* 0x000e220000000a00 */
[----:B------:R-:W-:Y:S02]  /*0590*/  R2UR UR4, R36 ;  /* 0x00000000240472ca */ /* 0x000fe400000e0000 */
[----:B------:R-:W-:Y:S01]  /*05a0*/  R2UR UR5, R37 ;  /* 0x00000000250572ca */ /* 0x000fe200000e0000 */
[----:B0-----:R-:W-:-:S12]  /*05b0*/  IMAD.WIDE.U32 R4, R22, 0x4, R4 ;  /* 0x0000000416047825 */ /* 0x001fd800078e0004 */
[----:B------:R-:W2:Y:S01]  /*05c0*/  LDG.E R4, desc[UR4][R4.64] ;  /* 0x0000000404047981 */ /* 0x000ea2000c1e1900 */
[----:B------:R-:W0:Y:S01]  /*05d0*/  S2UR UR5, SR_CgaCtaId ;  /* 0x00000000000579c3 */ /* 0x000e220000008800 */
[----:B------:R-:W-:Y:S01]  /*05e0*/  UMOV UR4, 0x400 ;  /* 0x0000040000047882 */ /* 0x000fe20000000000 */
[----:B------:R-:W-:Y:S01]  /*05f0*/  BSSY.RECONVERGENT B6, `(.L_x_34) ;  /* 0x0000018000067945 */ /* 0x000fe20003800200 */
[----:B0-----:R-:W-:-:S06]  /*0600*/  ULEA UR4, UR5, UR4, 0x18 ;  /* 0x0000000405047291 */ /* 0x001fcc000f8ec0ff */
[----:B------:R-:W-:Y:S01]  /*0610*/  LEA R29, R28, UR4, 0x2 ;  /* 0x000000041c1d7c11 */ /* 0x000fe2000f8e10ff */
[----:B------:R-:W-:-:S05]  /*0620*/  IMAD.IADD R28, R33, 0x1, R28 ;  /* 0x00000001211c7824 */ /* 0x000fca00078e021c */
[C---:B------:R-:W-:Y:S02]  /*0630*/  ISETP.GE.AND P0, PT, R28.reuse, R23, PT ;  /* 0x000000171c00720c */ /* 0x040fe40003f06270 */
[----:B------:R-:W-:Y:S01]  /*0640*/  ISETP.GT.AND P1, PT, R28, -0x1, PT ;  /* 0xffffffff1c00780c */ /* 0x000fe20003f24270 */
[----:B--2---:R0:W-:-:S12]  /*0650*/  STS [R29], R4 ;  /* 0x000000041d007388 */ /* 0x0041d80000000800 */
        /* <DEDUP_REMOVED lines=17> */
.L_x_35:
[----:B------:R-:W-:Y:S05]  /*0770*/  BSYNC.RECONVERGENT B6 ;  /* 0x0000000000067941 */ /* 0x000fea0003800200 */
.L_x_34:
[----:B0-----:R-:W0:Y:S01]  /*0780*/  LDC.64 R4, c[0x0][0x390] ;  /* 0x0000e400ff047b82 */ /* 0x001e220000000a00 */
[----:B------:R-:W-:Y:S02]  /*0790*/  R2UR UR4, R36 ;  /* 0x00000000240472ca */ /* 0x000fe400000e0000 */
[----:B------:R-:W-:Y:S01]  /*07a0*/  R2UR UR5, R37 ;  /* 0x00000000250572ca */ /* 0x000fe200000e0000 */
[----:B0-----:R-:W-:-:S12]  /*07b0*/  IMAD.WIDE.U32 R22, R22, 0x4, R4 ;  /* 0x0000000416167825 */ /* 0x001fd800078e0004 */
[----:B------:R-:W2:Y:S01]  /*07c0*/  LDG.E R22, desc[UR4][R22.64] ;  /* 0x0000000416167981 */ /* 0x000ea2000c1e1900 */
[----:B------:R-:W-:-:S05]  /*07d0*/  IMAD R29, R33, 0x4, R29 ;  /* 0x00000004211d7824 */ /* 0x000fca00078e021d */
[----:B--2---:R0:W-:Y:S02]  /*07e0*/  STS [R29], R22 ;  /* 0x000000161d007388 */ /* 0x0041e40000000800 */
.L_x_31:
[----:B------:R-:W-:Y:S05]  /*07f0*/  WARPSYNC.ALL ;  /* 0x0000000000007948 */ /* 0x000fea0003800000 */
[----:B------:R-:W1:Y:S01]  /*0800*/  LDCU.64 UR36, c[0x0][0x3b8] ;  /* 0x00007700ff2477ac */ /* 0x000e620008000a00 */
[----:B------:R-:W-:Y:S01]  /*0810*/  UMOV UR39, 0x2 ;  /* 0x0000000200277882 */ /* 0x000fe20000000000 */
[----:B------:R-:W-:Y:S01]  /*0820*/  UMOV UR38, 0x1 ;  /* 0x0000000100267882 */ /* 0x000fe20000000000 */
[----:B-1----:R-:W-:-:S04]  /*0830*/  UISETP.LT.AND UP0, UPT, UR36, UR37, UPT ;  /* 0x000000252400728c */ /* 0x002fc8000bf01270 */
[----:B------:R-:W-:-:S04]  /*0840*/  USEL UR4, UR36, UR37, UP0 ;  /* 0x0000002524047287 */ /* 0x000fc80008000000 */
[----:B------:R-:W-:Y:S01]  /*0850*/  UISETP.GE.AND UP0, UPT, UR4, 0x1, UPT ;  /* 0x000000010400788c */ /* 0x000fe2000bf06270 */
[----:B------:R-:W-:Y:S08]  /*0860*/  BAR.SYNC.DEFER_BLOCKING 0x0 ;  /* 0x0000000000007b1d */ /* 0x000ff00000010000 */
[----:B------:R-:W-:Y:S05]  /*0870*/  BRA.U !UP0, `(.L_x_36) ;  /* 0x0000001908147547 */ /* 0x000fea000b800000 */
[----:B------:R-:W1:Y:S01]  /*0880*/  LDCU UR4, c[0x0][0x380] ;  /* 0x00007000ff0477ac */ /* 0x000e620008000800 */
[----:B------:R-:W-:Y:S01]  /*0890*/  IADD3 RZ, P0, PT, R2, 0x20, RZ ;  /* 0x0000002002ff7810 */ /* 0x000fe20007f1e0ff */
[----:B------:R-:W-:-:S03]  /*08a0*/  UISETP.LT.U32.AND UP0, UPT, UR36, UR37, UPT ;  /* 0x000000252400728c */ /* 0x000fc6000bf01070 */
[----:B------:R-:W-:Y:S01]  /*08b0*/  IADD3.X R34, PT, PT, RZ, R32, RZ, P0, !PT ;  /* 0x00000020ff227210 */ /* 0x000fe200007fe4ff */
[----:B------:R-:W-:-:S03]  /*08c0*/  USEL UR37, UR36, UR37, UP0 ;  /* 0x0000002524257287 */ /* 0x000fc60008000000 */
[----:B------:R-:W-:Y:S01]  /*08d0*/  UMOV UR36, URZ ;  /* 0x000000ff00247c82 */ /* 0x000fe20008000000 */
[----:B-1----:R-:W1:Y:S08]  /*08e0*/  F2F.F64.F32 R40, UR4 ;  /* 0x0000000400287d10 */ /* 0x002e700008201800 */
.L_x_61:
[----:B------:R-:W2:Y:S01]  /*08f0*/  LDC R38, c[0x0][0x3c0] ;  /* 0x0000f000ff267b82 */ /* 0x000ea20000000800 */
[----:B------:R-:W-:Y:S01]  /*0900*/  UIADD3 UR8, UPT, UPT, UR36, 0x1, URZ ;  /* 0x0000000124087890 */ /* 0x000fe2000fffe0ff */
[----:B------:R-:W-:Y:S01]  /*0910*/  VIADD R23, R2, 0x20 ;  /* 0x0000002002177836 */ /* 0x000fe20000000000 */
[----:B0-----:R-:W0:Y:S01]  /*0920*/  LDCU UR9, c[0x0][0x2f8] ;  /* 0x00005f00ff0977ac */ /* 0x001e220008000800 */
[----:B------:R-:W-:Y:S01]  /*0930*/  I2FP.F32.U32 R45, UR36 ;  /* 0x00000024002d7c45 */ /* 0x000fe20008201000 */
[----:B------:R-:W-:Y:S01]  /*0940*/  IMAD.U32 R39, RZ, RZ, UR36 ;  /* 0x00000024ff277e24 */ /* 0x000fe2000f8e00ff */
[----:B------:R-:W-:Y:S01]  /*0950*/  BSSY.RECONVERGENT B6, `(.L_x_37) ;  /* 0x0000025000067945 */ /* 0x000fe20003800200 */
[----:B------:R-:W-:Y:S01]  /*0960*/  VIADD R3, R26, UR8 ;  /* 0x000000081a037c36 */ /* 0x000fe20008000000 */
[----:B------:R-:W3:Y:S01]  /*0970*/  LDC R0, c[0x0][0x380] ;  /* 0x0000e000ff007b82 */ /* 0x000ee20000000800 */
[----:B------:R-:W-:Y:S01]  /*0980*/  VIADD R30, R27, UR8 ;  /* 0x000000081b1e7c36 */ /* 0x000fe20008000000 */
[----:B------:R-:W-:Y:S01]  /*0990*/  UIADD3 UR39, UPT, UPT, UR36, 0x2, URZ ;  /* 0x0000000224277890 */ /* 0x000fe2000fffe0ff */
[----:B------:R-:W-:Y:S01]  /*09a0*/  IMAD.IADD R44, R3, 0x1, R18 ;  /* 0x00000001032c7824 */ /* 0x000fe200078e0212 */
[----:B------:R-:W-:-:S02]  /*09b0*/  UIMAD.WIDE.U32 UR4, UR8, -0x55555555, URZ ;  /* 0xaaaaaaab080478a5 */ /* 0x000fc4000f8e00ff */
[----:B------:R-:W-:Y:S01]  /*09c0*/  IADD3 R30, PT, PT, R30, R19, RZ ;  /* 0x000000131e1e7210 */ /* 0x000fe20007ffe0ff */
[----:B------:R-:W-:Y:S01]  /*09d0*/  UIMAD.WIDE.U32 UR6, UR39, -0x55555555, URZ ;  /* 0xaaaaaaab270678a5 */ /* 0x000fe2000f8e00ff */
[----:B------:R-:W-:Y:S01]  /*09e0*/  ISETP.NE.AND P0, PT, R44, 0x1c, PT ;  /* 0x0000001c2c00780c */ /* 0x000fe20003f05270 */
[----:B------:R-:W-:Y:S02]  /*09f0*/  USHF.R.U32.HI UR5, URZ, 0x1, UR5 ;  /* 0x00000001ff057899 */ /* 0x000fe40008011605 */
[----:B------:R-:W-:Y:S02]  /*0a00*/  USHF.R.U32.HI UR7, URZ, 0x1, UR7 ;  /* 0x00000001ff077899 */ /* 0x000fe40008011607 */
[----:B------:R-:W-:Y:S01]  /*0a10*/  UISETP.NE.AND UP0, UPT, UR8, UR37, UPT ;  /* 0x000000250800728c */ /* 0x000fe2000bf05270 */
[----:B0-----:R-:W-:Y:S01]  /*0a20*/  VIADD R22, R23, -UR9 ;  /* 0x8000000917167c36 */ /* 0x001fe20008000000 */
[----:B------:R-:W-:Y:S01]  /*0a30*/  UIMAD UR38, UR5, -0x3, UR8 ;  /* 0xfffffffd052678a4 */ /* 0x000fe2000f8e0208 */
[----:B--2---:R-:W-:Y:S01]  /*0a40*/  VIADD R28, R38, UR36 ;  /* 0x00000024261c7c36 */ /* 0x004fe20008000000 */
[----:B------:R-:W-:-:S02]  /*0a50*/  UIMAD UR39, UR7, -0x3, UR39 ;  /* 0xfffffffd072778a4 */ /* 0x000fc4000f8e0227 */
[----:B------:R-:W-:Y:S02]  /*0a60*/  UP2UR UR40, UPR, URZ, 0x1 ;  /* 0x00000001ff287883 */ /* 0x000fe40008000000 */
[----:B------:R-:W-:Y:S01]  /*0a70*/  ISETP.EQ.AND P0, PT, R28, 0xe, !P0 ;  /* 0x0000000e1c00780c */ /* 0x000fe20004702270 */
[----:B------:R-:W-:Y:S01]  /*0a80*/  UMOV UR36, UR8 ;  /* 0x0000000800247c82 */ /* 0x000fe20008000000 */
[----:B---3--:R-:W-:Y:S02]  /*0a90*/  FFMA R45, R45, 7.8124998253770172596e-05, R0 ;  /* 0x38a3d70a2d2d7823 */ /* 0x008fe40000000000 */
[----:B------:R-:W-:-:S04]  /*0aa0*/  ISETP.EQ.AND P1, PT, R30, 0x61, P0 ;  /* 0x000000611e00780c */ /* 0x000fc80000722270 */
[----:B------:R-:W-:-:S09]  /*0ab0*/  P2R R31, PR, RZ, 0x2 ;  /* 0x00000002ff1f7803 */ /* 0x000fd20000000000 */
[----:B------:R-:W-:Y:S05]  /*0ac0*/  @!P1 BRA `(.L_x_38) ;  /* 0x0000000000349947 */ /* 0x000fea0003800000 */
[----:B------:R-:W0:Y:S01]  /*0ad0*/  F2F.F64.F32 R10, R45 ;  /* 0x0000002d000a7310 */ /* 0x000e220000201800 */
[----:B------:R-:W-:Y:S01]  /*0ae0*/  MOV R8, 0x80 ;  /* 0x0000008000087802 */ /* 0x000fe20000000f00 */
[----:B------:R2:W-:Y:S01]  /*0af0*/  STL.64 [R22], R38 ;  /* 0x0000002616007387 */ /* 0x0005e20000100a00 */
[----:B------:R-:W3:Y:S01]  /*0b00*/  LDCU.64 UR4, c[0x4][0x38] ;  /* 0x01000700ff0477ac */ /* 0x000ee20008000a00 */
[----:B------:R-:W-:Y:S02]  /*0b10*/  IMAD.MOV.U32 R6, RZ, RZ, R23 ;  /* 0x000000ffff067224 */ /* 0x000fe400078e0017 */
[----:B-1----:R2:W-:Y:S01]  /*0b20*/  STL.64 [R22+0x8], R40 ;  /* 0x0000082816007387 */ /* 0x0025e20000100a00 */
[----:B------:R-:W1:Y:S01]  /*0b30*/  LDC.64 R8, c[0x4][R8] ;  /* 0x0100000008087b82 */ /* 0x000e620000000a00 */
[----:B------:R-:W-:Y:S02]  /*0b40*/  IMAD.MOV.U32 R7, RZ, RZ, R34 ;  /* 0x000000ffff077224 */ /* 0x000fe400078e0022 */
[----:B0-----:R2:W-:Y:S01]  /*0b50*/  STL.64 [R22+0x10], R10 ;  /* 0x0000100a16007387 */ /* 0x0015e20000100a00 */
[----:B---3--:R-:W-:Y:S01]  /*0b60*/  IMAD.U32 R4, RZ, RZ, UR4 ;  /* 0x00000004ff047e24 */ /* 0x008fe2000f8e00ff */
[----:B------:R-:W-:-:S07]  /*0b70*/  MOV R5, UR5 ;  /* 0x0000000500057c02 */ /* 0x000fce0008000f00 */
[----:B------:R-:W-:-:S07]  /*0b80*/  LEPC R20, `(.L_x_38) ;  /* 0x000000001014794e */ /* 0x000fce0000000000 */
[----:B-12---:R-:W-:Y:S05]  /*0b90*/  CALL.ABS.NOINC R8 ;  /* 0x0000000008007343 */ /* 0x006fea0003c00000 */
.L_x_38:
[----:B------:R-:W-:Y:S05]  /*0ba0*/  BSYNC.RECONVERGENT B6 ;  /* 0x0000000000067941 */ /* 0x000fea0003800200 */
.L_x_37:
[----:B------:R-:W-:Y:S01]  /*0bb0*/  ISETP.NE.AND P0, PT, R30, 0x61, PT ;  /* 0x000000611e00780c */ /* 0x000fe20003f05270 */
[----:B------:R-:W-:Y:S03]  /*0bc0*/  BSSY.RECONVERGENT B6, `(.L_x_39) ;  /* 0x000001b000067945 */ /* 0x000fe60003800200 */
[----:B------:R-:W-:-:S04]  /*0bd0*/  ISETP.NE.OR P0, PT, R44, 0x1c, P0 ;  /* 0x0000001c2c00780c */ /* 0x000fc80000705670 */
[----:B------:R-:W-:-:S13]  /*0be0*/  ISETP.NE.OR P0, PT, R28, 0xe, P0 ;  /* 0x0000000e1c00780c */ /* 0x000fda0000705670 */
[----:B------:R-:W-:Y:S05]  /*0bf0*/  @P0 BRA `(.L_x_40) ;  /* 0x00000000005c0947 */ /* 0x000fea0003800000 */
[----:B------:R-:W-:Y:S01]  /*0c00*/  MOV R8, 0x80 ;  /* 0x0000008000087802 */ /* 0x000fe20000000f00 */
[----:B------:R-:W-:Y:S01]  /*0c10*/  IMAD.MOV.U32 R10, RZ, RZ, 0x1c ;  /* 0x0000001cff0a7424 */ /* 0x000fe200078e00ff */
[----:B------:R-:W0:Y:S01]  /*0c20*/  LDCU.64 UR4, c[0x4][0x40] ;  /* 0x01000800ff0477ac */ /* 0x000e220008000a00 */
[----:B------:R-:W-:Y:S02]  /*0c30*/  IMAD.MOV.U32 R11, RZ, RZ, 0x61 ;  /* 0x00000061ff0b7424 */ /* 0x000fe400078e00ff */
[----:B------:R-:W-:Y:S01]  /*0c40*/  IMAD.MOV.U32 R6, RZ, RZ, R23 ;  /* 0x000000ffff067224 */ /* 0x000fe200078e0017 */
[----:B------:R-:W2:Y:S01]  /*0c50*/  LDC.64 R8, c[0x4][R8] ;  /* 0x0100000008087b82 */ /* 0x000ea20000000a00 */
[----:B------:R-:W-:Y:S01]  /*0c60*/  IMAD.MOV.U32 R7, RZ, RZ, R34 ;  /* 0x000000ffff077224 */ /* 0x000fe200078e0022 */
[----:B------:R3:W-:Y:S01]  /*0c70*/  STL.64 [R22], R10 ;  /* 0x0000000a16007387 */ /* 0x0007e20000100a00 */
[----:B0-----:R-:W-:Y:S01]  /*0c80*/  MOV R4, UR4 ;  /* 0x0000000400047c02 */ /* 0x001fe20008000f00 */
[----:B---3--:R-:W-:-:S07]  /*0c90*/  IMAD.U32 R5, RZ, RZ, UR5 ;  /* 0x00000005ff057e24 */ /* 0x008fce000f8e00ff */
[----:B------:R-:W-:-:S07]  /*0ca0*/  LEPC R20, `(.L_x_41) ;  /* 0x000000001014794e */ /* 0x000fce0000000000 */
[----:B-12---:R-:W-:Y:S05]  /*0cb0*/  CALL.ABS.NOINC R8 ;  /* 0x0000000008007343 */ /* 0x006fea0003c00000 */
.L_x_41:
[----:B------:R-:W-:Y:S01]  /*0cc0*/  MOV R8, 0x80 ;  /* 0x0000008000087802 */ /* 0x000fe20000000f00 */
[----:B------:R-:W-:Y:S01]  /*0cd0*/  IMAD.MOV.U32 R3, RZ, RZ, 0x1 ;  /* 0x00000001ff037424 */ /* 0x000fe200078e00ff */
[----:B------:R-:W0:Y:S01]  /*0ce0*/  LDCU.64 UR4, c[0x4][0x48] ;  /* 0x01000900ff0477ac */ /* 0x000e220008000a00 */
[----:B------:R-:W-:Y:S02]  /*0cf0*/  IMAD.MOV.U32 R6, RZ, RZ, R23 ;  /* 0x000000ffff067224 */ /* 0x000fe400078e0017 */
[----:B------:R-:W-:Y:S01]  /*0d00*/  IMAD.MOV.U32 R7, RZ, RZ, R34 ;  /* 0x000000ffff077224 */ /* 0x000fe200078e0022 */
[----:B------:R1:W-:Y:S01]  /*0d10*/  STL [R22], R3 ;  /* 0x0000000316007387 */ /* 0x0003e20000100800 */
[----:B------:R-:W2:Y:S01]  /*0d20*/  LDC.64 R8, c[0x4][R8] ;  /* 0x0100000008087b82 */ /* 0x000ea20000000a00 */
[----:B0-----:R-:W-:Y:S01]  /*0d30*/  MOV R4, UR4 ;  /* 0x0000000400047c02 */ /* 0x001fe20008000f00 */
[----:B-1----:R-:W-:-:S07]  /*0d40*/  IMAD.U32 R5, RZ, RZ, UR5 ;  /* 0x00000005ff057e24 */ /* 0x002fce000f8e00ff */
[----:B------:R-:W-:-:S07]  /*0d50*/  LEPC R20, `(.L_x_40) ;  /* 0x000000001014794e */ /* 0x000fce0000000000 */
[----:B--2---:R-:W-:Y:S05]  /*0d60*/  CALL.ABS.NOINC R8 ;  /* 0x0000000008007343 */ /* 0x004fea0003c00000 */
.L_x_40:
[----:B------:R-:W-:Y:S05]  /*0d70*/  BSYNC.RECONVERGENT B6 ;  /* 0x0000000000067941 */ /* 0x000fea0003800200 */
.L_x_39:
[----:B------:R-:W0:Y:S01]  /*0d80*/  LDCU UR4, c[0x0][0x3b8] ;  /* 0x00007700ff0477ac */ /* 0x000e220008000800 */
[----:B------:R-:W-:Y:S01]  /*0d90*/  LOP3.LUT R0, RZ, R39, RZ, 0x33, !PT ;  /* 0x00000027ff007212 */ /* 0x000fe200078e33ff */
[----:B------:R-:W2:Y:S04]  /*0da0*/  LDCU.64 UR6, c[0x0][0x3b0] ;  /* 0x00007600ff0677ac */ /* 0x000ea80008000a00 */
[----:B0-----:R-:W-:-:S04]  /*0db0*/  VIADD R0, R0, UR4 ;  /* 0x0000000400007c36 */ /* 0x001fc80008000000 */
[C---:B--2---:R-:W-:Y:S01]  /*0dc0*/  VIADD R3, R0.reuse, UR6 ;  /* 0x0000000600037c36 */ /* 0x044fe20008000000 */
[----:B------:R-:W-:Y:S02]  /*0dd0*/  IADD3 R4, PT, PT, R0, UR7, RZ ;  /* 0x0000000700047c10 */ /* 0x000fe4000fffe0ff */
[----:B------:R-:W-:Y:S02]  /*0de0*/  VIMNMX.U32 R0, PT, PT, R44, R30, !PT ;  /* 0x0000001e2c007248 */ /* 0x000fe40007fe0000 */
[----:B------:R-:W-:-:S04]  /*0df0*/  ISETP.GE.U32.AND P0, PT, R19, R4, PT ;  /* 0x000000041300720c */ /* 0x000fc80003f06070 */
[----:B------:R-:W-:-:S04]  /*0e00*/  ISETP.GE.U32.OR P0, PT, R18, R3, P0 ;  /* 0x000000031200720c */ /* 0x000fc80000706470 */
[----:B------:R-:W-:-:S13]  /*0e10*/  ISETP.GT.U32.OR P0, PT, R0, 0xc80, P0 ;  /* 0x00000c800000780c */ /* 0x000fda0000704470 */
[----:B------:R-:W-:Y:S05]  /*0e20*/  @P0 BRA `(.L_x_42) ;  /* 0x0000001000980947 */ /* 0x000fea0003800000 */
[----:B------:R-:W0:Y:S01]  /*0e30*/  LDC R5, c[0x0][0x3a8] ;  /* 0x0000ea00ff057b82 */ /* 0x000e220000000800 */
[----:B------:R-:W-:Y:S01]  /*0e40*/  ISETP.NE.AND P0, PT, R44, 0xc80, PT ;  /* 0x00000c802c00780c */ /* 0x000fe20003f05270 */
[----:B------:R-:W-:Y:S01]  /*0e50*/  VIADD R22, R18, UR36 ;  /* 0x0000002412167c36 */ /* 0x000fe20008000000 */
[----:B------:R-:W-:Y:S01]  /*0e60*/  UMOV UR4, 0x400 ;  /* 0x0000040000047882 */ /* 0x000fe20000000000 */
[----:B------:R-:W-:Y:S01]  /*0e70*/  VIADD R23, R19, UR36 ;  /* 0x0000002413177c36 */ /* 0x000fe20008000000 */
[----:B------:R-:W-:Y:S01]  /*0e80*/  ISETP.EQ.OR P0, PT, R44, RZ, !P0 ;  /* 0x000000ff2c00720c */ /* 0x000fe20004702670 */
[----:B------:R-:W-:Y:S01]  /*0e90*/  IMAD.HI.U32 R0, R39, -0x55555555, RZ ;  /* 0xaaaaaaab27007827 */ /* 0x000fe200078e00ff */
[----:B------:R-:W-:Y:S01]  /*0ea0*/  BSSY.RECONVERGENT B7, `(.L_x_43) ;  /* 0x00000e9000077945 */ /* 0x000fe20003800200 */
[----:B------:R-:W2:Y:S01]  /*0eb0*/  S2UR UR5, SR_CgaCtaId ;  /* 0x00000000000579c3 */ /* 0x000ea20000008800 */
[----:B------:R-:W-:Y:S02]  /*0ec0*/  ISETP.EQ.OR P0, PT, R30, RZ, P0 ;  /* 0x000000ff1e00720c */ /* 0x000fe40000702670 */
[----:B------:R-:W-:-:S02]  /*0ed0*/  SHF.R.U32.HI R0, RZ, 0x1, R0 ;  /* 0x00000001ff007819 */ /* 0x000fc40000011600 */
[----:B------:R-:W-:-:S03]  /*0ee0*/  ISETP.EQ.OR P1, PT, R30, 0xc80, P0 ;  /* 0x00000c801e00780c */ /* 0x000fc60000722670 */
[----:B------:R-:W-:Y:S01]  /*0ef0*/  IMAD R0, R0, -0x3, R39 ;  /* 0xfffffffd00007824 */ /* 0x000fe200078e0227 */
[----:B------:R-:W-:Y:S01]  /*0f00*/  P2R R43, PR, RZ, 0x2 ;  /* 0x00000002ff2b7803 */ /* 0x000fe20000000000 */
[-C--:B0-----:R-:W-:Y:S01]  /*0f10*/  IMAD R28, R23, R5.reuse, R22 ;  /* 0x00000005171c7224 */ /* 0x081fe200078e0216 */
[----:B------:R-:W-:-:S03]  /*0f20*/  LOP3.LUT R3, RZ, R5, RZ, 0x33, !PT ;  /* 0x00000005ff037212 */ /* 0x000fc600078e33ff */
[C-C-:B------:R-:W-:Y:S02]  /*0f30*/  IMAD R4, R33.reuse, UR38, R28.reuse ;  /* 0x0000002621047c24 */ /* 0x140fe4000f8e021c */
[----:B------:R-:W-:Y:S01]  /*0f40*/  IMAD R29, R33, R0, R28 ;  /* 0x00000000211d7224 */ /* 0x000fe200078e021c */
[----:B--2---:R-:W-:Y:S02]  /*0f50*/  ULEA UR4, UR5, UR4, 0x18 ;  /* 0x0000000405047291 */ /* 0x004fe4000f8ec0ff */
[----:B------:R-:W-:-:S04]  /*0f60*/  IADD3 R3, PT, PT, R3, R4, RZ ;  /* 0x0000000403037210 */ /* 0x000fc80007ffe0ff */
[----:B------:R-:W-:Y:S02]  /*0f70*/  LEA R42, R4, UR4, 0x2 ;  /* 0x00000004042a7c11 */ /* 0x000fe4000f8e10ff */
[----:B------:R-:W-:-:S03]  /*0f80*/  LEA R35, R3, UR4, 0x2 ;  /* 0x0000000403237c11 */ /* 0x000fc6000f8e10ff */
[----:B------:R-:W-:-:S04]  /*0f90*/  VIADD R38, R42, 0xfffffffc ;  /* 0xfffffffc2a267836 */ /* 0x000fc80000000000 */
[----:B------:R-:W-:Y:S01]  /*0fa0*/  IMAD R38, R5, 0x4, R38 ;  /* 0x0000000405267824 */ /* 0x000fe200078e0226 */
[----:B------:R-:W-:Y:S06]  /*0fb0*/  @P1 BRA `(.L_x_44) ;  /* 0x0000000000681947 */ /* 0x000fec0003800000 */
[----:B------:R-:W-:Y:S01]  /*0fc0*/  I2FP.F32.U32 R0, R30 ;  /* 0x0000001e00007245 */ /* 0x000fe20000201000 */
[----:B------:R-:W-:Y:S01]  /*0fd0*/  IMAD.MOV.U32 R4, RZ, RZ, 0x39a3d70a ;  /* 0x39a3d70aff047424 */ /* 0x000fe200078e00ff */
[----:B------:R-:W-:Y:S01]  /*0fe0*/  BSSY.RECONVERGENT B0, `(.L_x_45) ;  /* 0x000000d000007945 */ /* 0x000fe20003800200 */
[----:B------:R-:W-:Y:S01]  /*0ff0*/  IMAD.MOV.U32 R3, RZ, RZ, 0x45480000 ;  /* 0x45480000ff037424 */ /* 0x000fe200078e00ff */
[----:B------:R-:W0:Y:S03]  /*1000*/  FCHK P0, R0, 3200 ;  /* 0x4548000000007902 */ /* 0x000e260000000000 */
[----:B------:R-:W-:-:S04]  /*1010*/  FFMA R3, R4, -R3, 1 ;  /* 0x3f80000004037423 */ /* 0x000fc80000000803 */
[----:B------:R-:W-:-:S04]  /*1020*/  FFMA R3, R3, R4, 0.00031249999301508069038 ;  /* 0x39a3d70a03037423 */ /* 0x000fc80000000004 */
[----:B------:R-:W-:-:S04]  /*1030*/  FFMA R6, R0, R3, RZ ;  /* 0x0000000300067223 */ /* 0x000fc800000000ff */
[----:B------:R-:W-:-:S04]  /*1040*/  FFMA R4, R6, -3200, R0 ;  /* 0xc548000006047823 */ /* 0x000fc80000000000 */
[----:B------:R-:W-:Y:S01]  /*1050*/  FFMA R6, R3, R4, R6 ;  /* 0x0000000403067223 */ /* 0x000fe20000000006 */
[----:B0-----:R-:W-:Y:S06]  /*1060*/  @!P0 BRA `(.L_x_46) ;  /* 0x0000000000108947 */ /* 0x001fec0003800000 */
[----:B------:R-:W-:Y:S01]  /*1070*/  IMAD.MOV.U32 R3, RZ, RZ, 0x45480000 ;  /* 0x45480000ff037424 */ /* 0x000fe200078e00ff */
[----:B------:R-:W-:-:S07]  /*1080*/  MOV R4, 0x10a0 ;  /* 0x000010a000047802 */ /* 0x000fce0000000f00 */
[----:B-1----:R-:W-:Y:S05]  /*1090*/  CALL.REL.NOINC `($__internal_1_$__cuda_sm3x_div_rn_noftz_f32_slowpath) ;  /* 0x0000001400807944 */ /* 0x002fea0003c00000 */
[----:B------:R-:W-:-:S07]  /*10a0*/  MOV R6, R0 ;  /* 0x0000000000067202 */ /* 0x000fce0000000f00 */
.L_x_46:
[----:B------:R-:W-:Y:S05]  /*10b0*/  BSYNC.RECONVERGENT B0 ;  /* 0x0000000000007941 */ /* 0x000fea0003800200 */
.L_x_45:
[----:B------:R-:W-:Y:S01]  /*10c0*/  ISETP.NE.AND P0, PT, R44, 0x855, PT ;  /* 0x000008552c00780c */ /* 0x000fe20003f05270 */
[----:B------:R-:W-:-:S12]  /*10d0*/  BSSY.RELIABLE B6, `(.L_x_47) ;  /* 0x0000015000067945 */ /* 0x000fd80003800100 */
[----:B------:R-:W-:Y:S05]  /*10e0*/  @P0 BRA `(.L_x_48) ;  /* 0x00000000004c0947 */ /* 0x000fea0003800000 */
[C---:B------:R-:W-:Y:S02]  /*10f0*/  FSETP.GTU.AND P0, PT, R6.reuse, 0.46499997377395629883, PT ;  /* 0x3eee147a0600780b */ /* 0x040fe40003f0c000 */
[C---:B------:R-:W-:Y:S02]  /*1100*/  FSETP.GTU.AND P1, PT, R6.reuse, 0.56499999761581420898, PT ;  /* 0x3f10a3d70600780b */ /* 0x040fe40003f2c000 */
[C---:B------:R-:W-:Y:S02]  /*1110*/  FSETP.GE.AND P0, PT, R6.reuse, 0.43500000238418579102, !P0 ;  /* 0x3edeb8520600780b */ /* 0x040fe40004706000 */
[----:B------:R-:W-:-:S04]  /*1120*/  FSETP.GE.AND P1, PT, R6, 0.53500002622604370117, !P1 ;  /* 0x3f08f5c30600780b */ /* 0x000fc80004f26000 */
[----:B------:R-:W-:-:S13]  /*1130*/  PLOP3.LUT P0, PT, P0, P1, PT, 0xf8, 0x8f ;  /* 0x00000000008f781c */ /* 0x000fda0000703f70 */
[----:B------:R-:W-:Y:S05]  /*1140*/  @!P0 BREAK.RELIABLE B6 ;  /* 0x0000000000068942 */ /* 0x000fea0003800100 */
[----:B------:R-:W-:Y:S05]  /*1150*/  @P0 BRA `(.L_x_48) ;  /* 0x0000000000300947 */ /* 0x000fea0003800000 */
.L_x_44:
[----:B------:R-:W-:Y:S01]  /*1160*/  ISETP.NE.AND P0, PT, R31, RZ, PT ;  /* 0x000000ff1f00720c */ /* 0x000fe20003f05270 */
[----:B------:R-:W-:-:S12]  /*1170*/  IMAD.MOV.U32 R30, RZ, RZ, RZ ;  /* 0x000000ffff1e7224 */ /* 0x000fd800078e00ff */
[----:B------:R-:W-:Y:S05]  /*1180*/  @!P0 BRA `(.L_x_49) ;  /* 0x0000000800e88947 */ /* 0x000fea0003800000 */
[----:B------:R-:W-:Y:S01]  /*1190*/  MOV R8, 0x80 ;  /* 0x0000008000087802 */ /* 0x000fe20000000f00 */
[----:B------:R-:W0:Y:S01]  /*11a0*/  LDCU.64 UR4, c[0x4][0x50] ;  /* 0x01000a00ff0477ac */ /* 0x000e220008000a00 */
[----:B------:R-:W-:-:S04]  /*11b0*/  CS2R R6, SRZ ;  /* 0x0000000000067805 */ /* 0x000fc8000001ff00 */
[----:B------:R-:W2:Y:S01]  /*11c0*/  LDC.64 R8, c[0x4][R8] ;  /* 0x0100000008087b82 */ /* 0x000ea20000000a00 */
[----:B0-----:R-:W-:Y:S02]  /*11d0*/  IMAD.U32 R4, RZ, RZ, UR4 ;  /* 0x00000004ff047e24 */ /* 0x001fe4000f8e00ff */
[----:B------:R-:W-:-:S07]  /*11e0*/  IMAD.U32 R5, RZ, RZ, UR5 ;  /* 0x00000005ff057e24 */ /* 0x000fce000f8e00ff */
[----:B------:R-:W-:-:S07]  /*11f0*/  LEPC R20, `(.L_x_50) ;  /* 0x000000001014794e */ /* 0x000fce0000000000 */
[----:B-12---:R-:W-:Y:S05]  /*1200*/  CALL.ABS.NOINC R8 ;  /* 0x0000000008007343 */ /* 0x006fea0003c00000 */
.L_x_50:
[----:B------:R-:W-:Y:S05]  /*1210*/  BRA `(.L_x_49) ;  /* 0x0000000800c47947 */ /* 0x000fea0003800000 */
.L_x_48:
[----:B------:R-:W-:Y:S05]  /*1220*/  BSYNC.RELIABLE B6 ;  /* 0x0000000000067941 */ /* 0x000fea0003800100 */
.L_x_47:
[----:B------:R-:W-:-:S05]  /*1230*/  VIADD R0, R39, 0x1 ;  /* 0x0000000127007836 */ /* 0x000fca0000000000 */
[----:B------:R-:W-:-:S05]  /*1240*/  IADD3 R0, PT, PT, R27, R0, RZ ;  /* 0x000000001b007210 */ /* 0x000fca0007ffe0ff */
[----:B------:R-:W-:-:S05]  /*1250*/  IMAD.IADD R0, R0, 0x1, R19 ;  /* 0x0000000100007824 */ /* 0x000fca00078e0213 */
[----:B------:R-:W-:-:S04]  /*1260*/  ISETP.NE.AND P0, PT, R0, 0x640, PT ;  /* 0x000006400000780c */ /* 0x000fc80003f05270 */
[----:B------:R-:W-:-:S13]  /*1270*/  ISETP.NE.OR P0, PT, R44, 0x215, P0 ;  /* 0x000002152c00780c */ /* 0x000fda0000705670 */
[----:B------:R-:W-:Y:S05]  /*1280*/  @P0 BRA `(.L_x_51) ;  /* 0x00000004005c0947 */ /* 0x000fea0003800000 */
[----:B------:R-:W-:-:S04]  /*1290*/  FMUL R45, R45, 125.6637115478515625 ;  /* 0x42fb53d22d2d7820 */ /* 0x000fc80000400000 */
        /* <DEDUP_REMOVED lines=13> */
[----:B------:R-:W-:Y:S01]  /*1370*/  IMAD.SHL.U32 R0, R45, 0x100, RZ ;  /* 0x000001002d007824 */ /* 0x000fe200078e00ff */
[----:B------:R-:W-:Y:S01]  /*1380*/  BSSY.RECONVERGENT B0, `(.L_x_53) ;  /* 0x0000015000007945 */ /* 0x000fe20003800200 */
[----:B------:R-:W-:Y:S02]  /*1390*/  IMAD.MOV.U32 R8, RZ, RZ, RZ ;  /* 0x000000ffff087224 */ /* 0x000fe400078e00ff */
[----:B------:R-:W-:Y:S01]  /*13a0*/  IMAD.MOV.U32 R11, RZ, RZ, RZ ;  /* 0x000000ffff0b7224 */ /* 0x000fe200078e00ff */
[----:B------:R-:W-:Y:S01]  /*13b0*/  LOP3.LUT R13, R0, 0x80000000, RZ, 0xfc, !PT ;  /* 0x80000000000d7812 */ /* 0x000fe200078efcff */
[----:B------:R-:W-:Y:S01]  /*13c0*/  IMAD.MOV.U32 R3, RZ, RZ, RZ ;  /* 0x000000ffff037224 */ /* 0x000fe200078e00ff */
[----:B------:R-:W-:Y:S01]  /*13d0*/  MOV R0, R1 ;  /* 0x0000000100007202 */ /* 0x000fe20000000f00 */
[----:B0-----:R-:W-:Y:S01]  /*13e0*/  IMAD.U32 R4, RZ, RZ, UR4 ;  /* 0x00000004ff047e24 */ /* 0x001fe2000f8e00ff */
[----:B------:R-:W-:-:S07]  /*13f0*/  MOV R5, UR5 ;  /* 0x0000000500057c02 */ /* 0x000fce0008000f00 */
.L_x_54:
[----:B------:R-:W-:Y:S02]  /*1400*/  R2UR UR4, R36 ;  /* 0x00000000240472ca */ /* 0x000fe400000e0000 */
[----:B------:R-:W-:-:S13]  /*1410*/  R2UR UR5, R37 ;  /* 0x00000000250572ca */ /* 0x000fda00000e0000 */
[----:B------:R0:W2:Y:S01]  /*1420*/  LDG.E.CONSTANT R6, desc[UR4][R4.64] ;  /* 0x0000000404067981 */ /* 0x0000a2000c1e9900 */
[----:B------:R-:W-:-:S05]  /*1430*/  VIADD R3, R3, 0x1 ;  /* 0x0000000103037836 */ /* 0x000fca0000000000 */
[----:B------:R-:W-:Y:S02]  /*1440*/  ISETP.NE.AND P0, PT, R3, 0x6, PT ;  /* 0x000000060300780c */ /* 0x000fe40003f05270 */
[----:B0-----:R-:W-:-:S05]  /*1450*/  IADD3 R4, P2, PT, R4, 0x4, RZ ;  /* 0x0000000404047810 */ /* 0x001fca0007f5e0ff */
[----:B------:R-:W-:Y:S02]  /*1460*/  IMAD.X R5, RZ, RZ, R5, P2 ;  /* 0x000000ffff057224 */ /* 0x000fe400010e0605 */
[----:B--2---:R-:W-:-:S03]  /*1470*/  IMAD.WIDE.U32 R6, R6, R13, RZ ;  /* 0x0000000d06067225 */ /* 0x004fc600078e00ff */
[----:B------:R-:W-:-:S05]  /*1480*/  IADD3 R9, P1, PT, R6, R8, RZ ;  /* 0x0000000806097210 */ /* 0x000fca0007f3e0ff */
[----:B------:R0:W-:Y:S01]  /*1490*/  STL [R0], R9 ;  /* 0x0000000900007387 */ /* 0x0001e20000100800 */
[----:B------:R-:W-:Y:S01]  /*14a0*/  IMAD.X R8, R7, 0x1, R11, P1 ;  /* 0x0000000107087824 */ /* 0x000fe200008e060b */
[----:B0-----:R-:W-:Y:S01]  /*14b0*/  IADD3 R0, PT, PT, R0, 0x4, RZ ;  /* 0x0000000400007810 */ /* 0x001fe20007ffe0ff */
[----:B------:R-:W-:Y:S06]  /*14c0*/  @P0 BRA `(.L_x_54) ;  /* 0xfffffffc00cc0947 */ /* 0x000fec000383ffff */
[----:B------:R-:W-:Y:S05]  /*14d0*/  BSYNC.RECONVERGENT B0 ;  /* 0x0000000000007941 */ /* 0x000fea0003800200 */
.L_x_53:
[----:B------:R-:W-:Y:S01]  /*14e0*/  SHF.R.U32.HI R5, RZ, 0x17, R45 ;  /* 0x00000017ff057819 */ /* 0x000fe2000001162d */
[----:B------:R0:W-:Y:S03]  /*14f0*/  STL [R1+0x18], R8 ;  /* 0x0000180801007387 */ /* 0x0001e60000100800 */
[C---:B------:R-:W-:Y:S02]  /*1500*/  LOP3.LUT R0, R5.reuse, 0xe0, RZ, 0xc0, !PT ;  /* 0x000000e005007812 */ /* 0x040fe400078ec0ff */
[----:B------:R-:W-:-:S03]  /*1510*/  LOP3.LUT P0, RZ, R5, 0x1f, RZ, 0xc0, !PT ;  /* 0x0000001f05ff7812 */ /* 0x000fc6000780c0ff */
[----:B------:R-:W-:-:S05]  /*1520*/  VIADD R0, R0, 0xffffff80 ;  /* 0xffffff8000007836 */ /* 0x000fca0000000000 */
[----:B------:R-:W-:-:S05]  /*1530*/  SHF.R.U32.HI R0, RZ, 0x5, R0 ;  /* 0x00000005ff007819 */ /* 0x000fca0000011600 */
[----:B------:R-:W-:-:S05]  /*1540*/  IMAD R7, R0, -0x4, R1 ;  /* 0xfffffffc00077824 */ /* 0x000fca00078e0201 */
[----:B------:R-:W2:Y:S04]  /*1550*/  LDL R0, [R7+0x18] ;  /* 0x0000180007007983 */ /* 0x000ea80000100800 */
[----:B------:R-:W2:Y:S04]  /*1560*/  LDL R3, [R7+0x14] ;  /* 0x0000140007037983 */ /* 0x000ea80000100800 */
[----:B------:R-:W3:Y:S01]  /*1570*/  @P0 LDL R4, [R7+0x10] ;  /* 0x0000100007040983 */ /* 0x000ee20000100800 */
[----:B------:R-:W-:Y:S01]  /*1580*/  LOP3.LUT R5, R5, 0x1f, RZ, 0xc0, !PT ;  /* 0x0000001f05057812 */ /* 0x000fe200078ec0ff */
[----:B------:R-:W-:Y:S01]  /*1590*/  UMOV UR4, 0x54442d19 ;  /* 0x54442d1900047882 */ /* 0x000fe20000000000 */
[----:B------:R-:W-:-:S02]  /*15a0*/  UMOV UR5, 0x3bf921fb ;  /* 0x3bf921fb00057882 */ /* 0x000fc40000000000 */
[-C--:B--2---:R-:W-:Y:S02]  /*15b0*/  @P0 SHF.L.W.U32.HI R0, R3, R5.reuse, R0 ;  /* 0x0000000503000219 */ /* 0x084fe40000010e00 */
[----:B---3--:R-:W-:Y:S02]  /*15c0*/  @P0 SHF.L.W.U32.HI R3, R4, R5, R3 ;  /* 0x0000000504030219 */ /* 0x008fe40000010e03 */
[----:B------:R-:W-:Y:S02]  /*15d0*/  ISETP.GE.AND P0, PT, R45, RZ, PT ;  /* 0x000000ff2d00720c */ /* 0x000fe40003f06270 */
[C---:B------:R-:W-:Y:S01]  /*15e0*/  SHF.L.W.U32.HI R6, R3.reuse, 0x2, R0 ;  /* 0x0000000203067819 */ /* 0x040fe20000010e00 */
[----:B------:R-:W-:-:S03]  /*15f0*/  IMAD.SHL.U32 R3, R3, 0x4, RZ ;  /* 0x0000000403037824 */ /* 0x000fc600078e00ff */
[----:B------:R-:W-:Y:S02]  /*1600*/  SHF.R.S32.HI R5, RZ, 0x1f, R6 ;  /* 0x0000001fff057819 */ /* 0x000fe40000011406 */
[----:B------:R-:W-:Y:S02]  /*1610*/  LOP3.LUT R45, R6, R45, RZ, 0x3c, !PT ;  /* 0x0000002d062d7212 */ /* 0x000fe400078e3cff */
[C---:B------:R-:W-:Y:S02]  /*1620*/  LOP3.LUT R4, R5.reuse, R3, RZ, 0x3c, !PT ;  /* 0x0000000305047212 */ /* 0x040fe400078e3cff */
[----:B------:R-:W-:Y:S02]  /*1630*/  LOP3.LUT R5, R5, R6, RZ, 0x3c, !PT ;  /* 0x0000000605057212 */ /* 0x000fe400078e3cff */
[----:B------:R-:W-:Y:S02]  /*1640*/  SHF.R.U32.HI R3, RZ, 0x1e, R0 ;  /* 0x0000001eff037819 */ /* 0x000fe40000011600 */
[----:B------:R-:W-:-:S02]  /*1650*/  ISETP.GE.AND P1, PT, R45, RZ, PT ;  /* 0x000000ff2d00720c */ /* 0x000fc40003f26270 */
[----:B------:R-:W0:Y:S01]  /*1660*/  I2F.F64.S64 R4, R4 ;  /* 0x0000000400047312 */ /* 0x000e220000301c00 */
[----:B------:R-:W-:-:S05]  /*1670*/  LEA.HI R0, R6, R3, RZ, 0x1 ;  /* 0x0000000306007211 */ /* 0x000fca00078f08ff */
[----:B------:R-:W-:-:S05]  /*1680*/  IMAD.MOV R3, RZ, RZ, -R0 ;  /* 0x000000ffff037224 */ /* 0x000fca00078e0a00 */
[----:B------:R-:W-:Y:S01]  /*1690*/  @!P0 MOV R0, R3 ;  /* 0x0000000300008202 */ /* 0x000fe20000000f00 */
[----:B0-----:R-:W-:-:S10]  /*16a0*/  DMUL R8, R4, UR4 ;  /* 0x0000000404087c28 */ /* 0x001fd40008000000 */
[----:B------:R-:W0:Y:S02]  /*16b0*/  F2F.F32.F64 R8, R8 ;  /* 0x0000000800087310 */ /* 0x000e240000301000 */
[----:B0-----:R-:W-:-:S07]  /*16c0*/  FSEL R3, -R8, R8, !P1 ;  /* 0x0000000808037208 */ /* 0x001fce0004800100 */
.L_x_52:
[----:B------:R-:W-:Y:S01]  /*16d0*/  LOP3.LUT R6, R0, 0x1, RZ, 0xc0, !PT ;  /* 0x0000000100067812 */ /* 0x000fe200078ec0ff */
[----:B------:R-:W-:Y:S02]  /*16e0*/  IMAD.MOV.U32 R4, RZ, RZ, 0x37cbac00 ;  /* 0x37cbac00ff047424 */ /* 0x000fe400078e00ff */
[----:B------:R-:W-:Y:S01]  /*16f0*/  FMUL R5, R3, R3 ;  /* 0x0000000303057220 */ /* 0x000fe20000400000 */
[----:B------:R-:W-:Y:S01]  /*1700*/  IMAD.MOV.U32 R7, RZ, RZ, 0x3effffff ;  /* 0x3effffffff077424 */ /* 0x000fe200078e00ff */
[----:B------:R-:W-:Y:S01]  /*1710*/  ISETP.NE.U32.AND P0, PT, R6, 0x1, PT ;  /* 0x000000010600780c */ /* 0x000fe20003f05070 */
[----:B------:R-:W-:Y:S02]  /*1720*/  IMAD.MOV.U32 R6, RZ, RZ, 0x3d2aaabb ;  /* 0x3d2aaabbff067424 */ /* 0x000fe400078e00ff */
[----:B------:R-:W-:Y:S01]  /*1730*/  FFMA R4, R5, R4, -0.0013887860113754868507 ;  /* 0xbab607ed05047423 */ /* 0x000fe20000000004 */
[----:B------:R-:W-:Y:S02]  /*1740*/  LOP3.LUT P1, RZ, R0, 0x2, RZ, 0xc0, !PT ;  /* 0x0000000200ff7812 */ /* 0x000fe4000782c0ff */
[----:B------:R-:W-:-:S02]  /*1750*/  FSEL R0, R3, 1, P0 ;  /* 0x3f80000003007808 */ /* 0x000fc40000000000 */
[----:B------:R-:W-:Y:S02]  /*1760*/  FSEL R4, R4, -0.00019574658654164522886, !P0 ;  /* 0xb94d415304047808 */ /* 0x000fe40004000000 */
[----:B------:R-:W-:Y:S01]  /*1770*/  FSEL R6, R6, 0.0083327032625675201416, !P0 ;  /* 0x3c0885e406067808 */ /* 0x000fe20004000000 */
[----:B------:R-:W-:Y:S01]  /*1780*/  FFMA R3, R5, R0, RZ ;  /* 0x0000000005037223 */ /* 0x000fe200000000ff */
[----:B------:R-:W-:-:S03]  /*1790*/  FSEL R7, -R7, -0.16666662693023681641, !P0 ;  /* 0xbe2aaaa807077808 */ /* 0x000fc60004000100 */
[----:B------:R-:W-:-:S04]  /*17a0*/  FFMA R4, R5, R4, R6 ;  /* 0x0000000405047223 */ /* 0x000fc80000000006 */
[----:B------:R-:W-:-:S04]  /*17b0*/  FFMA R4, R5, R4, R7 ;  /* 0x0000000405047223 */ /* 0x000fc80000000007 */
[----:B------:R-:W-:-:S04]  /*17c0*/  FFMA R0, R3, R4, R0 ;  /* 0x0000000403007223 */ /* 0x000fc80000000000 */
[----:B------:R-:W-:-:S04]  /*17d0*/  @P1 FADD R0, RZ, -R0 ;  /* 0x80000000ff001221 */ /* 0x000fc80000000000 */
[----:B------:R-:W-:Y:S01]  /*17e0*/  FMUL R30, R0, 10 ;  /* 0x41200000001e7820 */ /* 0x000fe20000400000 */
[----:B------:R-:W-:Y:S06]  /*17f0*/  BRA `(.L_x_49) ;  /* 0x00000004004c7947 */ /* 0x000fec0003800000 */
.L_x_51:
[----:B------:R-:W-:Y:S01]  /*1800*/  HFMA2 R0, -RZ, RZ, 0.70458984375, -112.625 ;  /* 0x39a3d70aff007431 */ /* 0x000fe200000001ff */
[----:B------:R-:W-:Y:S01]  /*1810*/  I2FP.F32.U32 R44, R44 ;  /* 0x0000002c002c7245 */ /* 0x000fe20000201000 */
[----:B------:R-:W-:Y:S01]  /*1820*/  IMAD.MOV.U32 R3, RZ, RZ, 0x45480000 ;  /* 0x45480000ff037424 */ /* 0x000fe200078e00ff */
[----:B------:R-:W-:Y:S02]  /*1830*/  BSSY.RECONVERGENT B0, `(.L_x_55) ;  /* 0x000000c000007945 */ /* 0x000fe40003800200 */
[----:B------:R-:W0:Y:S01]  /*1840*/  FCHK P0, R44, 3200 ;  /* 0x454800002c007902 */ /* 0x000e220000000000 */
[----:B------:R-:W-:-:S04]  /*1850*/  FFMA R3, R0, -R3, 1 ;  /* 0x3f80000000037423 */ /* 0x000fc80000000803 */
[----:B------:R-:W-:-:S04]  /*1860*/  FFMA R0, R3, R0, 0.00031249999301508069038 ;  /* 0x39a3d70a03007423 */ /* 0x000fc80000000000 */
[----:B------:R-:W-:-:S04]  /*1870*/  FFMA R3, R0, R44, RZ ;  /* 0x0000002c00037223 */ /* 0x000fc800000000ff */
[----:B------:R-:W-:-:S04]  /*1880*/  FFMA R4, R3, -3200, R44 ;  /* 0xc548000003047823 */ /* 0x000fc8000000002c */
[----:B------:R-:W-:Y:S01]  /*1890*/  FFMA R0, R0, R4, R3 ;  /* 0x0000000400007223 */ /* 0x000fe20000000003 */
[----:B0-----:R-:W-:Y:S06]  /*18a0*/  @!P0 BRA `(.L_x_56) ;  /* 0x0000000000108947 */ /* 0x001fec0003800000 */
[----:B------:R-:W-:Y:S01]  /*18b0*/  IMAD.MOV.U32 R0, RZ, RZ, R44 ;  /* 0x000000ffff007224 */ /* 0x000fe200078e002c */
[----:B------:R-:W-:Y:S01]  /*18c0*/  MOV R4, 0x18f0 ;  /* 0x000018f000047802 */ /* 0x000fe20000000f00 */
[----:B------:R-:W-:-:S07]  /*18d0*/  IMAD.MOV.U32 R3, RZ, RZ, 0x45480000 ;  /* 0x45480000ff037424 */ /* 0x000fce00078e00ff */
[----:B-1----:R-:W-:Y:S05]  /*18e0*/  CALL.REL.NOINC `($__internal_1_$__cuda_sm3x_div_rn_noftz_f32_slowpath) ;  /* 0x0000000c006c7944 */ /* 0x002fea0003c00000 */
.L_x_56:
[----:B------:R-:W-:Y:S05]  /*18f0*/  BSYNC.RECONVERGENT B0 ;  /* 0x0000000000007941 */ /* 0x000fea0003800200 */
.L_x_55:
[C---:B------:R-:W-:Y:S01]  /*1900*/  FADD R3, -R0.reuse, 1 ;  /* 0x3f80000000037421 */ /* 0x040fe20000000100 */
[----:B------:R-:W-:Y:S01]  /*1910*/  MOV R5, 0x41200000 ;  /* 0x4120000000057802 */ /* 0x000fe20000000f00 */
[----:B------:R-:W-:Y:S01]  /*1920*/  IMAD.MOV.U32 R4, RZ, RZ, 0x3dcccccd ;  /* 0x3dcccccdff047424 */ /* 0x000fe200078e00ff */
[----:B------:R-:W-:Y:S02]  /*1930*/  BSSY.RECONVERGENT B0, `(.L_x_57) ;  /* 0x000000d000007945 */ /* 0x000fe40003800200 */
[----:B------:R-:W-:Y:S01]  /*1940*/  FMNMX3 R0, R0, 0.10000000149011611938, R3, PT ;  /* 0x3dcccccd00007876 */ /* 0x000fe20003800003 */
[----:B------:R-:W-:-:S03]  /*1950*/  FFMA R4, R5, -R4, 1 ;  /* 0x3f80000005047423 */ /* 0x000fc60000000804 */
[----:B------:R-:W0:Y:S01]  /*1960*/  FCHK P0, R0, 0.10000000149011611938 ;  /* 0x3dcccccd00007902 */ /* 0x000e220000000000 */
[----:B------:R-:W-:-:S04]  /*1970*/  FFMA R3, R4, R5, 10 ;  /* 0x4120000004037423 */ /* 0x000fc80000000005 */
[----:B------:R-:W-:-:S04]  /*1980*/  FFMA R4, R0, R3, RZ ;  /* 0x0000000300047223 */ /* 0x000fc800000000ff */
[----:B------:R-:W-:-:S04]  /*1990*/  FFMA R5, R4, -0.10000000149011611938, R0 ;  /* 0xbdcccccd04057823 */ /* 0x000fc80000000000 */
[----:B------:R-:W-:Y:S01]  /*19a0*/  FFMA R3, R3, R5, R4 ;  /* 0x0000000503037223 */ /* 0x000fe20000000004 */
[----:B0-----:R-:W-:Y:S06]  /*19b0*/  @!P0 BRA `(.L_x_58) ;  /* 0x0000000000108947 */ /* 0x001fec0003800000 */
[----:B------:R-:W-:Y:S01]  /*19c0*/  IMAD.MOV.U32 R3, RZ, RZ, 0x3dcccccd ;  /* 0x3dcccccdff037424 */ /* 0x000fe200078e00ff */
[----:B------:R-:W-:-:S07]  /*19d0*/  MOV R4, 0x19f0 ;  /* 0x000019f000047802 */ /* 0x000fce0000000f00 */
[----:B-1----:R-:W-:Y:S05]  /*19e0*/  CALL.REL.NOINC `($__internal_1_$__cuda_sm3x_div_rn_noftz_f32_slowpath) ;  /* 0x0000000c002c7944 */ /* 0x002fea0003c00000 */
[----:B------:R-:W-:-:S07]  /*19f0*/  IMAD.MOV.U32 R3, RZ, RZ, R0 ;  /* 0x000000ffff037224 */ /* 0x000fce00078e0000 */
.L_x_58:
[----:B------:R-:W-:Y:S05]  /*1a00*/  BSYNC.RECONVERGENT B0 ;  /* 0x0000000000007941 */ /* 0x000fea0003800200 */
.L_x_57:
[----:B------:R-:W-:Y:S02]  /*1a10*/  HFMA2 R0, -RZ, RZ, 2.5625, 0 ;  /* 0x41200000ff007431 */ /* 0x000fe400000001ff */
[C---:B------:R-:W-:Y:S01]  /*1a20*/  FADD R5, -R6.reuse, 1 ;  /* 0x3f80000006057421 */ /* 0x040fe20000000100 */
[----:B------:R-:W-:Y:S01]  /*1a30*/  IMAD.MOV.U32 R7, RZ, RZ, 0x3dcccccd ;  /* 0x3dcccccdff077424 */ /* 0x000fe200078e00ff */
[----:B------:R-:W-:Y:S03]  /*1a40*/  BSSY.RECONVERGENT B0, `(.L_x_59) ;  /* 0x000000e000007945 */ /* 0x000fe60003800200 */
[----:B------:R-:W-:Y:S01]  /*1a50*/  FMNMX3 R8, R6, 0.10000000149011611938, R5, PT ;  /* 0x3dcccccd06087876 */ /* 0x000fe20003800005 */
[----:B------:R-:W-:-:S03]  /*1a60*/  FADD R6, -R3, 1 ;  /* 0x3f80000003067421 */ /* 0x000fc60000000100 */
[----:B------:R-:W0:Y:S01]  /*1a70*/  FCHK P0, R8, 0.10000000149011611938 ;  /* 0x3dcccccd08007902 */ /* 0x000e220000000000 */
[----:B------:R-:W-:-:S04]  /*1a80*/  FFMA R7, R0, -R7, 1 ;  /* 0x3f80000000077423 */ /* 0x000fc80000000807 */
        /* <DEDUP_REMOVED lines=8> */
[----:B-1----:R-:W-:Y:S05]  /*1b10*/  CALL.REL.NOINC `($__internal_1_$__cuda_sm3x_div_rn_noftz_f32_slowpath) ;  /* 0x0000000800e07944 */ /* 0x002fea0003c00000 */
.L_x_60:
[----:B------:R-:W-:Y:S05]  /*1b20*/  BSYNC.RECONVERGENT B0 ;  /* 0x0000000000007941 */ /* 0x000fea0003800200 */
.L_x_59:
[----:B------:R-:W0:Y:S01]  /*1b30*/  S2UR UR5, SR_CgaCtaId ;  /* 0x00000000000579c3 */ /* 0x000e220000008800 */
[----:B------:R-:W-:Y:S01]  /*1b40*/  UMOV UR4, 0x400 ;  /* 0x0000040000047882 */ /* 0x000fe20000000000 */
[----:B------:R-:W-:Y:S01]  /*1b50*/  LDS R4, [R42+-0x4] ;  /* 0xfffffc002a047984 */ /* 0x000fe20000000800 */
[----:B------:R-:W-:Y:S01]  /*1b60*/  FADD R3, -R0, 1 ;  /* 0x3f80000000037421 */ /* 0x000fe20000000100 */
[----:B------:R-:W-:Y:S02]  /*1b70*/  ISETP.NE.AND P0, PT, R31, RZ, PT ;  /* 0x000000ff1f00720c */ /* 0x000fe40003f05270 */
[----:B------:R-:W2:Y:S02]  /*1b80*/  LDS R9, [R42+0x4] ;  /* 0x000004002a097984 */ /* 0x000ea40000000800 */
[----:B------:R-:W-:Y:S02]  /*1b90*/  FMNMX R3, R6, R3, !PT ;  /* 0x0000000306037209 */ /* 0x000fe40007800000 */
[----:B------:R-:W3:Y:S03]  /*1ba0*/  LDS R8, [R35+0x4] ;  /* 0x0000040023087984 */ /* 0x000ee60000000800 */
[----:B------:R-:W-:Y:S01]  /*1bb0*/  FMUL R0, R3, 0.5 ;  /* 0x3f00000003007820 */ /* 0x000fe20000400000 */
[----:B------:R-:W4:Y:S04]  /*1bc0*/  LDS R11, [R38+0x4] ;  /* 0x00000400260b7984 */ /* 0x000f280000000800 */
[----:B------:R-:W-:Y:S01]  /*1bd0*/  LDS R5, [R42] ;  /* 0x000000002a057984 */ /* 0x000fe20000000800 */
[----:B0-----:R-:W-:-:S06]  /*1be0*/  ULEA UR4, UR5, UR4, 0x18 ;  /* 0x0000000405047291 */ /* 0x001fcc000f8ec0ff */
[----:B------:R-:W-:-:S06]  /*1bf0*/  LEA R7, R29, UR4, 0x2 ;  /* 0x000000041d077c11 */ /* 0x000fcc000f8e10ff */
[----:B------:R-:W0:Y:S01]  /*1c00*/  LDS R7, [R7] ;  /* 0x0000000007077984 */ /* 0x000e220000000800 */
[----:B--2---:R-:W-:Y:S01]  /*1c10*/  FADD R9, R4, R9 ;  /* 0x0000000904097221 */ /* 0x004fe20000000000 */
[CC--:B------:R-:W-:Y:S01]  /*1c20*/  FFMA R4, -R3.reuse, R0.reuse, 1 ;  /* 0x3f80000003047423 */ /* 0x0c0fe20000000100 */
[----:B------:R-:W-:Y:S02]  /*1c30*/  FFMA R0, -R3, R0, 2 ;  /* 0x4000000003007423 */ /* 0x000fe40000000100 */
[----:B---3--:R-:W-:Y:S02]  /*1c40*/  FADD R8, R9, R8 ;  /* 0x0000000809087221 */ /* 0x008fe40000000000 */
[----:B------:R-:W-:Y:S02]  /*1c50*/  FADD R0, R0, -0.25 ;  /* 0xbe80000000007421 */ /* 0x000fe40000000000 */
[----:B----4-:R-:W-:Y:S01]  /*1c60*/  FADD R11, R8, R11 ;  /* 0x0000000b080b7221 */ /* 0x010fe20000000000 */
[----:B0-----:R-:W-:-:S04]  /*1c70*/  FMUL R3, R4, R7 ;  /* 0x0000000704037220 */ /* 0x001fc80000400000 */
[----:B------:R-:W-:-:S04]  /*1c80*/  FFMA R0, R0, R5, -R3 ;  /* 0x0000000500007223 */ /* 0x000fc80000000803 */
[----:B------:R-:W-:Y:S01]  /*1c90*/  FFMA R30, R11, 0.0625, R0 ;  /* 0x3d8000000b1e7823 */ /* 0x000fe20000000000 */
[----:B------:R-:W-:Y:S06]  /*1ca0*/  @!P0 BRA `(.L_x_49) ;  /* 0x0000000000208947 */ /* 0x000fec0003800000 */
[----:B------:R-:W-:Y:S01]  /*1cb0*/  MOV R8, 0x80 ;  /* 0x0000008000087802 */ /* 0x000fe20000000f00 */
[----:B------:R-:W0:Y:S01]  /*1cc0*/  LDCU.64 UR4, c[0x4][0x58] ;  /* 0x01000b00ff0477ac */ /* 0x000e220008000a00 */
[----:B------:R-:W-:-:S04]  /*1cd0*/  CS2R R6, SRZ ;  /* 0x0000000000067805 */ /* 0x000fc8000001ff00 */
[----:B------:R-:W2:Y:S01]  /*1ce0*/  LDC.64 R8, c[0x4][R8] ;  /* 0x0100000008087b82 */ /* 0x000ea20000000a00 */
[----:B0-----:R-:W-:Y:S01]  /*1cf0*/  MOV R4, UR4 ;  /* 0x0000000400047c02 */ /* 0x001fe20008000f00 */
[----:B------:R-:W-:-:S07]  /*1d00*/  IMAD.U32 R5, RZ, RZ, UR5 ;  /* 0x00000005ff057e24 */ /* 0x000fce000f8e00ff */
[----:B------:R-:W-:-:S07]  /*1d10*/  LEPC R20, `(.L_x_49) ;  /* 0x000000001014794e */ /* 0x000fce0000000000 */
[----:B-12---:R-:W-:Y:S05]  /*1d20*/  CALL.ABS.NOINC R8 ;  /* 0x0000000008007343 */ /* 0x006fea0003c00000 */
.L_x_49:
[----:B------:R-:W-:Y:S05]  /*1d30*/  BSYNC.RECONVERGENT B7 ;  /* 0x0000000000077941 */ /* 0x000fea0003800200 */
.L_x_43:
[----:B------:R-:W0:Y:S01]  /*1d40*/  S2R R3, SR_CgaCtaId ;  /* 0x0000000000037919 */ /* 0x000e220000008800 */
[----:B------:R-:W-:Y:S02]  /*1d50*/  MOV R0, 0x400 ;  /* 0x0000040000007802 */ /* 0x000fe40000000f00 */
[----:B------:R-:W-:Y:S01]  /*1d60*/  ISETP.NE.AND P6, PT, R31, RZ, PT ;  /* 0x000000ff1f00720c */ /* 0x000fe20003fc5270 */
[----:B------:R-:W-:Y:S01]  /*1d70*/  IMAD R31, R33, UR39, R28 ;  /* 0x00000027211f7c24 */ /* 0x000fe2000f8e021c */
[----:B0-----:R-:W-:-:S05]  /*1d80*/  LEA R0, R3, R0, 0x18 ;  /* 0x0000000003007211 */ /* 0x001fca00078ec0ff */
[----:B------:R-:W-:-:S05]  /*1d90*/  IMAD R3, R31, 0x4, R0 ;  /* 0x000000041f037824 */ /* 0x000fca00078e0200 */
[----:B------:R0:W-:Y:S01]  /*1da0*/  STS [R3], R30 ;  /* 0x0000001e03007388 */ /* 0x0001e20000000800 */
[----:B------:R-:W-:Y:S05]  /*1db0*/  @!P6 BRA `(.L_x_42) ;  /* 0x0000000000b4e947 */ /* 0x000fea0003800000 */
[----:B------:R-:W-:Y:S01]  /*1dc0*/  IMAD R0, R29, 0x4, R0 ;  /* 0x000000041d007824 */ /* 0x000fe200078e0200 */
[----:B------:R-:W2:Y:S01]  /*1dd0*/  LDS R35, [R35+0x4] ;  /* 0x0000040023237984 */ /* 0x000ea20000000800 */
[----:B------:R-:W0:Y:S01]  /*1de0*/  LDCU UR4, c[0x0][0x2f8] ;  /* 0x00005f00ff0477ac */ /* 0x000e220008000800 */
[----:B------:R-:W-:Y:S01]  /*1df0*/  IADD3 R9, PT, PT, R39, 0x1, RZ ;  /* 0x0000000127097810 */ /* 0x000fe20007ffe0ff */
[----:B------:R-:W-:Y:S01]  /*1e00*/  VIADD R6, R2, 0x20 ;  /* 0x0000002002067836 */ /* 0x000fe20000000000 */
[----:B------:R3:W4:Y:S01]  /*1e10*/  LDS R7, [R38+0x4] ;  /* 0x0000040026077984 */ /* 0x0007220000000800 */
[----:B------:R-:W-:Y:S02]  /*1e20*/  HFMA2 R10, -RZ, RZ, 0, 1.6689300537109375e-06 ;  /* 0x0000001cff0a7431 */ /* 0x000fe400000001ff */
[----:B------:R-:W-:Y:S01]  /*1e30*/  IMAD.MOV.U32 R11, RZ, RZ, 0x61 ;  /* 0x00000061ff0b7424 */ /* 0x000fe200078e00ff */
[----:B------:R-:W-:Y:S01]  /*1e40*/  MOV R21, 0xe ;  /* 0x0000000e00157802 */ /* 0x000fe20000000f00 */
[----:B------:R-:W5:Y:S01]  /*1e50*/  LDS R12, [R42] ;  /* 0x000000002a0c7984 */ /* 0x000f620000000800 */
[--C-:B------:R-:W-:Y:S01]  /*1e60*/  IMAD.IADD R8, R26, 0x1, R9.reuse ;  /* 0x000000011a087824 */ /* 0x100fe200078e0209 */
[----:B------:R-:W-:Y:S01]  /*1e70*/  ISETP.NE.AND P6, PT, R43, RZ, PT ;  /* 0x000000ff2b00720c */ /* 0x000fe20003fc5270 */
[----:B------:R-:W-:Y:S01]  /*1e80*/  IMAD.IADD R9, R27, 0x1, R9 ;  /* 0x000000011b097824 */ /* 0x000fe200078e0209 */
[----:B------:R-:W1:Y:S01]  /*1e90*/  LDS R5, [R42+-0x4] ;  /* 0xfffffc002a057984 */ /* 0x000e620000000800 */
[----:B------:R-:W-:Y:S01]  /*1ea0*/  IMAD.MOV.U32 R20, RZ, RZ, 0x4bcfd ;  /* 0x0004bcfdff147424 */ /* 0x000fe200078e00ff */
[----:B---3--:R3:W2:Y:S02]  /*1eb0*/  F2F.F64.F32 R38, R30 ;  /* 0x0000001e00267310 */ /* 0x0086a40000201800 */
[----:B------:R3:W1:Y:S01]  /*1ec0*/  LDS R14, [R0] ;  /* 0x00000000000e7984 */ /* 0x0006620000000800 */
[----:B0-----:R-:W-:-:S03]  /*1ed0*/  VIADD R3, R6, -UR4 ;  /* 0x8000000406037c36 */ /* 0x001fc60008000000 */
[----:B------:R-:W0:Y:S01]  /*1ee0*/  LDS R4, [R42+0x4] ;  /* 0x000004002a047984 */ /* 0x000e220000000800 */
[----:B------:R-:W1:Y:S01]  /*1ef0*/  LDCU.64 UR4, c[0x4][0x60] ;  /* 0x01000c00ff0477ac */ /* 0x000e620008000a00 */
[----:B---3--:R-:W-:Y:S02]  /*1f00*/  IMAD R30, R33, UR38, R28 ;  /* 0x00000026211e7c24 */ /* 0x008fe4000f8e021c */
[----:B------:R3:W-:Y:S01]  /*1f10*/  STL.128 [R3+0x20], R8 ;  /* 0x0000200803007387 */ /* 0x0007e20000100c00 */
[----:B------:R-:W-:-:S03]  /*1f20*/  SEL R0, RZ, 0x1, !P6 ;  /* 0x00000001ff007807 */ /* 0x000fc60007000000 */
[----:B------:R-:W-:Y:S04]  /*1f30*/  STL.128 [R3+0x30], R20 ;  /* 0x0000301403007387 */ /* 0x000fe80000100c00 */
[----:B------:R5:W-:Y:S04]  /*1f40*/  STL.128 [R3+0x40], R28 ;  /* 0x0000401c03007387 */ /* 0x000be80000100c00 */
[----:B--2---:R2:W-:Y:S01]  /*1f50*/  STL.64 [R3+0x58], R38 ;  /* 0x0000582603007387 */ /* 0x0045e20000100a00 */
[----:B---3--:R3:W-:Y:S03]  /*1f60*/  F2F.F64.F32 R8, R35 ;  /* 0x0000002300087310 */ /* 0x0087e60000201800 */
[----:B------:R2:W-:Y:S04]  /*1f70*/  STL [R3+0x50], R0 ;  /* 0x0000500003007387 */ /* 0x0005e80000100800 */
[----:B------:R2:W-:Y:S01]  /*1f80*/  STL.128 [R3], R16 ;  /* 0x0000001003007387 */ /* 0x0005e20000100c00 */
[----:B----4-:R4:W1:Y:S01]  /*1f90*/  F2F.F64.F32 R10, R7 ;  /* 0x00000007000a7310 */ /* 0x0108620000201800 */
[----:B---3--:R-:W-:-:S02]  /*1fa0*/  MOV R35, 0x80 ;  /* 0x0000008000237802 */ /* 0x008fc40000000f00 */
[----:B------:R2:W-:Y:S02]  /*1fb0*/  STL.128 [R3+0x10], R24 ;  /* 0x0000101803007387 */ /* 0x0005e40000100c00 */
[----:B-----5:R2:W3:Y:S03]  /*1fc0*/  LDC.64 R28, c[0x4][R35] ;  /* 0x01000000231c7b82 */ /* 0x0204e60000000a00 */
[----:B------:R-:W-:Y:S01]  /*1fd0*/  F2F.F64.F32 R12, R12 ;  /* 0x0000000c000c7310 */ /* 0x000fe20000201800 */
[----:B----4-:R-:W-:Y:S01]  /*1fe0*/  IMAD.MOV.U32 R7, RZ, RZ, R34 ;  /* 0x000000ffff077224 */ /* 0x010fe200078e0022 */
[----:B-1----:R2:W-:Y:S06]  /*1ff0*/  STL.128 [R3+0x80], R8 ;  /* 0x0000800803007387 */ /* 0x0025ec0000100c00 */
[----:B------:R1:W-:Y:S08]  /*2000*/  F2F.F64.F32 R20, R5 ;  /* 0x0000000500147310 */ /* 0x0003f00000201800 */
[----:B------:R-:W4:Y:S01]  /*2010*/  F2F.F64.F32 R14, R14 ;  /* 0x0000000e000e7310 */ /* 0x000f220000201800 */
[----:B-1----:R-:W-:-:S07]  /*2020*/  IMAD.U32 R5, RZ, RZ, UR5 ;  /* 0x00000005ff057e24 */ /* 0x002fce000f8e00ff */
[----:B0-----:R0:W1:Y:S01]  /*2030*/  F2F.F64.F32 R22, R4 ;  /* 0x0000000400167310 */ /* 0x0010620000201800 */
[----:B----4-:R2:W-:Y:S01]  /*2040*/  STL.128 [R3+0x60], R12 ;  /* 0x0000600c03007387 */ /* 0x0105e20000100c00 */
[----:B0-----:R-:W-:-:S03]  /*2050*/  IMAD.U32 R4, RZ, RZ, UR4 ;  /* 0x00000004ff047e24 */ /* 0x001fc6000f8e00ff */
[----:B-1----:R2:W-:Y:S04]  /*2060*/  STL.128 [R3+0x70], R20 ;  /* 0x0000701403007387 */ /* 0x0025e80000100c00 */
[----:B--2---:R-:W-:-:S07]  /*2070*/  LEPC R20, `(.L_x_42) ;  /* 0x000000001014794e */ /* 0x004fce0000000000 */
[----:B---3--:R-:W-:Y:S05]  /*2080*/  CALL.ABS.NOINC R28 ;  /* 0x000000001c007343 */ /* 0x008fea0003c00000 */
.L_x_42:
[----:B------:R-:W-:Y:S05]  /*2090*/  WARPSYNC.ALL ;  /* 0x0000000000007948 */ /* 0x000fea0003800000 */
[----:B------:R-:W-:Y:S01]  /*20a0*/  BAR.SYNC.DEFER_BLOCKING 0x0 ;  /* 0x0000000000007b1d */ /* 0x000fe20000010000 */
[----:B------:R-:W-:-:S09]  /*20b0*/  UISETP.NE.AND UP0, UPT, UR40, URZ, UPT ;  /* 0x000000ff2800728c */ /* 0x000fd2000bf05270 */
[----:B------:R-:W-:Y:S05]  /*20c0*/  BRA.U UP0, `(.L_x_61) ;  /* 0xffffffe900087547 */ /* 0x000fea000b83ffff */
.L_x_36:
[----:B------:R-:W2:Y:S01]  /*20d0*/  S2R R0, SR_TID.Y ;  /* 0x0000000000007919 */ /* 0x000ea20000002200 */
[----:B------:R-:W3:Y:S01]  /*20e0*/  LDCU.64 UR6, c[0x0][0x3b0] ;  /* 0x00007600ff0677ac */ /* 0x000ee20008000a00 */
[----:B0-----:R-:W0:Y:S01]  /*20f0*/  S2R R3, SR_TID.X ;  /* 0x0000000000037919 */ /* 0x001e220000002100 */
[----:B------:R-:W4:Y:S01]  /*2100*/  LDCU UR5, c[0x0][0x3b8] ;  /* 0x00007700ff0577ac */ /* 0x000f220008000800 */
[----:B------:R-:W5:Y:S01]  /*2110*/  LDCU UR4, c[0x0][0x3b0] ;  /* 0x00007600ff0477ac */ /* 0x000f620008000800 */
[----:B---3--:R-:W-:Y:S02]  /*2120*/  IMAD R17, R17, UR7, RZ ;  /* 0x0000000711117c24 */ /* 0x008fe4000f8e02ff */
[----:B------:R-:W-:-:S03]  /*2130*/  IMAD R16, R16, UR6, RZ ;  /* 0x0000000610107c24 */ /* 0x000fc6000f8e02ff */
[----:B----4-:R-:W-:Y:S01]  /*2140*/  IADD3 R17, PT, PT, R17, -UR5, RZ ;  /* 0x8000000511117c10 */ /* 0x010fe2000fffe0ff */
[----:B------:R-:W-:-:S04]  /*2150*/  VIADD R16, R16, -UR5 ;  /* 0x8000000510107c36 */ /* 0x000fc80008000000 */
[----:B--2---:R-:W-:Y:S01]  /*2160*/  IMAD.IADD R6, R17, 0x1, R0 ;  /* 0x0000000111067824 */ /* 0x004fe200078e0200 */
[----:B-----5:R-:W-:Y:S01]  /*2170*/  IADD3 R0, PT, PT, R24, UR4, RZ ;  /* 0x0000000418007c10 */ /* 0x020fe2000fffe0ff */
[----:B0-----:R-:W-:Y:S01]  /*2180*/  IMAD.IADD R3, R16, 0x1, R3 ;  /* 0x0000000110037824 */ /* 0x001fe200078e0203 */
[----:B------:R-:W-:Y:S02]  /*2190*/  BAR.SYNC.DEFER_BLOCKING 0x0 ;  /* 0x0000000000007b1d */ /* 0x000fe40000010000 */
[----:B------:R-:W-:-:S04]  /*21a0*/  ISETP.GE.AND P0, PT, R6, R25, PT ;  /* 0x000000190600720c */ /* 0x000fc80003f06270 */
[----:B------:R-:W-:-:S04]  /*21b0*/  ISETP.LT.OR P0, PT, R3, R24, !P0 ;  /* 0x000000180300720c */ /* 0x000fc80004701670 */
[----:B------:R-:W-:-:S13]  /*21c0*/  ISETP.GE.OR P0, PT, R3, R0, P0 ;  /* 0x000000000300720c */ /* 0x000fda0000706670 */
[----:B------:R-:W-:Y:S05]  /*21d0*/  @P0 EXIT ;  /* 0x000000000000094d */ /* 0x000fea0003800000 */
[----:B------:R-:W0:Y:S01]  /*21e0*/  LDCU UR4, c[0x0][0x3b4] ;  /* 0x00007680ff0477ac */ /* 0x000e220008000800 */
[----:B------:R-:W-:Y:S01]  /*21f0*/  VIMNMX.U32 R0, PT, PT, R3, R6, !PT ;  /* 0x0000000603007248 */ /* 0x000fe20007fe0000 */
[----:B0-----:R-:W-:-:S05]  /*2200*/  VIADD R25, R25, UR4 ;  /* 0x0000000419197c36 */ /* 0x001fca0008000000 */
[----:B------:R-:W-:-:S04]  /*2210*/  ISETP.GE.AND P0, PT, R6, R25, PT ;  /* 0x000000190600720c */ /* 0x000fc80003f06270 */
[----:B------:R-:W-:-:S13]  /*2220*/  ISETP.GE.U32.OR P0, PT, R0, 0xc81, P0 ;  /* 0x00000c810000780c */ /* 0x000fda0000706470 */
[----:B------:R-:W-:Y:S05]  /*2230*/  @P0 EXIT ;  /* 0x000000000000094d */ /* 0x000fea0003800000 */
[----:B------:R-:W0:Y:S01]  /*2240*/  S2UR UR5, SR_CgaCtaId ;  /* 0x00000000000579c3 */ /* 0x000e220000008800 */
[----:B------:R-:W2:Y:S01]  /*2250*/  LDCU UR4, c[0x0][0x3a8] ;  /* 0x00007500ff0477ac */ /* 0x000ea20008000800 */
[----:B------:R-:W-:Y:S01]  /*2260*/  IMAD R17, R6, 0xc81, R3 ;  /* 0x00000c8106117824 */ /* 0x000fe200078e0203 */
[----:B------:R-:W-:Y:S04]  /*2270*/  BSSY.RECONVERGENT B7, `(.L_x_62) ;  /* 0x0000039000077945 */ /* 0x000fe80003800200 */
[----:B------:R-:W-:Y:S01]  /*2280*/  ISETP.NE.AND P0, PT, R17, 0x4c45, PT ;  /* 0x00004c451100780c */ /* 0x000fe20003f05270 */
[----:B------:R-:W3:Y:S01]  /*2290*/  LDC.64 R4, c[0x0][0x398] ;  /* 0x0000e600ff047b82 */ /* 0x000ee20000000a00 */
[----:B--2---:R-:W-:Y:S01]  /*22a0*/  IMAD R18, R19, UR4, R18 ;  /* 0x0000000413127c24 */ /* 0x004fe2000f8e0212 */
[----:B------:R-:W-:-:S03]  /*22b0*/  UMOV UR4, 0x400 ;  /* 0x0000040000047882 */ /* 0x000fc60000000000 */
[----:B------:R-:W-:Y:S01]  /*22c0*/  IMAD R16, R33, UR39, R18 ;  /* 0x0000002721107c24 */ /* 0x000fe2000f8e0212 */
[----:B0-----:R-:W-:Y:S01]  /*22d0*/  ULEA UR36, UR5, UR4, 0x18 ;  /* 0x0000000405247291 */ /* 0x001fe2000f8ec0ff */
[----:B------:R-:W-:Y:S02]  /*22e0*/  R2UR UR4, R36 ;  /* 0x00000000240472ca */ /* 0x000fe400000e0000 */
[----:B------:R-:W-:-:S03]  /*22f0*/  R2UR UR5, R37 ;  /* 0x00000000250572ca */ /* 0x000fc600000e0000 */
[----:B------:R-:W-:Y:S01]  /*2300*/  LEA R19, R16, UR36, 0x2 ;  /* 0x0000002410137c11 */ /* 0x000fe2000f8e10ff */
[----:B---3--:R-:W-:-:S04]  /*2310*/  IMAD.WIDE.U32 R4, R17, 0x4, R4 ;  /* 0x0000000411047825 */ /* 0x008fc800078e0004 */
[----:B------:R-:W0:Y:S05]  /*2320*/  LDS R0, [R19] ;  /* 0x0000000013007984 */ /* 0x000e2a0000000800 */
[----:B0-----:R0:W-:Y:S01]  /*2330*/  STG.E desc[UR4][R4.64], R0 ;  /* 0x0000000004007986 */ /* 0x0011e2000c101904 */
[----:B------:R-:W-:Y:S05]  /*2340*/  @P0 BRA `(.L_x_63) ;  /* 0x0000000000ac0947 */ /* 0x000fea0003800000 */
[----:B------:R-:W-:Y:S01]  /*2350*/  ISETP.NE.AND P0, PT, R6, 0x61, PT ;  /* 0x000000610600780c */ /* 0x000fe20003f05270 */
[----:B------:R-:W-:Y:S01]  /*2360*/  BSSY.RECONVERGENT B6, `(.L_x_64) ;  /* 0x0000014000067945 */ /* 0x000fe20003800200 */
[----:B------:R-:W-:-:S13]  /*2370*/  ISETP.EQ.AND P1, PT, R3, 0x1c, PT ;  /* 0x0000001c0300780c */ /* 0x000fda0003f22270 */
[----:B------:R-:W-:Y:S05]  /*2380*/  @!P0 BRA P1, `(.L_x_65) ;  /* 0x0000000000448947 */ /* 0x000fea0000800000 */
[----:B0-----:R-:W-:Y:S01]  /*2390*/  MOV R0, 0x88 ;  /* 0x0000008800007802 */ /* 0x001fe20000000f00 */
[----:B------:R-:W0:Y:S01]  /*23a0*/  LDCU.64 UR4, c[0x4][0x68] ;  /* 0x01000d00ff0477ac */ /* 0x000e220008000a00 */
[----:B------:R-:W-:Y:S02]  /*23b0*/  HFMA2 R8, -RZ, RZ, 0, 2.5689601898193359375e-05 ;  /* 0x000001afff087431 */ /* 0x000fe400000001ff */
[----:B------:R-:W-:Y:S01]  /*23c0*/  IMAD.MOV.U32 R12, RZ, RZ, 0x1 ;  /* 0x00000001ff0c7424 */ /* 0x000fe200078e00ff */
[----:B------:R2:W3:Y:S01]  /*23d0*/  LDC.64 R14, c[0x4][R0] ;  /* 0x01000000000e7b82 */ /* 0x0004e20000000a00 */
[----:B------:R-:W4:Y:S01]  /*23e0*/  LDCU.64 UR6, c[0x4][0x18] ;  /* 0x01000300ff0677ac */ /* 0x000f220008000a00 */
[----:B------:R-:W-:Y:S01]  /*23f0*/  IMAD.MOV.U32 R13, RZ, RZ, RZ ;  /* 0x000000ffff0d7224 */ /* 0x000fe200078e00ff */
[----:B------:R-:W5:Y:S01]  /*2400*/  LDCU.64 UR8, c[0x4][0x8] ;  /* 0x01000100ff0877ac */ /* 0x000f620008000a00 */
[----:B0-----:R-:W-:Y:S02]  /*2410*/  IMAD.U32 R4, RZ, RZ, UR4 ;  /* 0x00000004ff047e24 */ /* 0x001fe4000f8e00ff */
[----:B------:R-:W-:Y:S01]  /*2420*/  IMAD.U32 R5, RZ, RZ, UR5 ;  /* 0x00000005ff057e24 */ /* 0x000fe2000f8e00ff */
[----:B----4-:R-:W-:Y:S01]  /*2430*/  MOV R6, UR6 ;  /* 0x0000000600067c02 */ /* 0x010fe20008000f00 */
[----:B------:R-:W-:-:S02]  /*2440*/  IMAD.U32 R7, RZ, RZ, UR7 ;  /* 0x00000007ff077e24 */ /* 0x000fc4000f8e00ff */
[----:B-----5:R-:W-:Y:S02]  /*2450*/  IMAD.U32 R10, RZ, RZ, UR8 ;  /* 0x00000008ff0a7e24 */ /* 0x020fe4000f8e00ff */
[----:B--2---:R-:W-:-:S07]  /*2460*/  IMAD.U32 R11, RZ, RZ, UR9 ;  /* 0x00000009ff0b7e24 */ /* 0x004fce000f8e00ff */
[----:B------:R-:W-:-:S07]  /*2470*/  LEPC R20, `(.L_x_66) ;  /* 0x000000001014794e */ /* 0x000fce0000000000 */
[----:B-1-3--:R-:W-:Y:S05]  /*2480*/  CALL.ABS.NOINC R14 ;  /* 0x000000000e007343 */ /* 0x00afea0003c00000 */
.L_x_66:
[----:B------:R2:W3:Y:S02]  /*2490*/  LDS R0, [R19] ;  /* 0x0000000013007984 */ /* 0x0004e40000000800 */
.L_x_65:
[----:B------:R-:W-:Y:S05]  /*24a0*/  BSYNC.RECONVERGENT B6 ;  /* 0x0000000000067941 */ /* 0x000fea0003800200 */
.L_x_64:
[----:B0-----:R-:W0:Y:S01]  /*24b0*/  LDC.64 R4, c[0x0][0x398] ;  /* 0x0000e600ff047b82 */ /* 0x001e220000000a00 */
[----:B------:R-:W-:Y:S02]  /*24c0*/  R2UR UR4, R36 ;  /* 0x00000000240472ca */ /* 0x000fe400000e0000 */
[----:B------:R-:W-:-:S05]  /*24d0*/  R2UR UR5, R37 ;  /* 0x00000000250572ca */ /* 0x000fca00000e0000 */
[----:B------:R-:W4:Y:S08]  /*24e0*/  LDC R12, c[0x0][0x3c0] ;  /* 0x0000f000ff0c7b82 */ /* 0x000f300000000800 */
[----:B0-----:R0:W5:Y:S01]  /*24f0*/  LDG.E R3, desc[UR4][R4.64+0x13114] ;  /* 0x0131140404037981 */ /* 0x001162000c1e1900 */
[----:B---3--:R-:W3:Y:S01]  /*2500*/  F2F.F64.F32 R10, R0 ;  /* 0x00000000000a7310 */ /* 0x008ee20000201800 */
[----:B------:R-:W-:Y:S01]  /*2510*/  MOV R14, 0x80 ;  /* 0x00000080000e7802 */ /* 0x000fe20000000f00 */
[----:B------:R-:W-:Y:S01]  /*2520*/  IMAD.MOV.U32 R13, RZ, RZ, 0x4c45 ;  /* 0x00004c45ff0d7424 */ /* 0x000fe200078e00ff */
[----:B------:R0:W-:Y:S01]  /*2530*/  STL [R1+0x30], R16 ;  /* 0x0000301001007387 */ /* 0x0001e20000100800 */
[----:B------:R-:W0:Y:S01]  /*2540*/  LDCU.64 UR4, c[0x4][0x70] ;  /* 0x01000e00ff0477ac */ /* 0x000e220008000a00 */
[----:B------:R-:W-:-:S02]  /*2550*/  IADD3 R6, P0, PT, R2, 0x20, RZ ;  /* 0x0000002002067810 */ /* 0x000fc40007f1e0ff */
[----:B----4-:R4:W-:Y:S01]  /*2560*/  STL.64 [R1+0x20], R12 ;  /* 0x0000200c01007387 */ /* 0x0109e20000100a00 */
[----:B------:R-:W1:Y:S02]  /*2570*/  LDC.64 R14, c[0x4][R14] ;  /* 0x010000000e0e7b82 */ /* 0x000e640000000a00 */
[----:B------:R-:W-:Y:S01]  /*2580*/  IMAD.X R7, RZ, RZ, R32, P0 ;  /* 0x000000ffff077224 */ /* 0x000fe200000e0620 */
[----:B---3--:R4:W-:Y:S01]  /*2590*/  STL.64 [R1+0x38], R10 ;  /* 0x0000380a01007387 */ /* 0x0089e20000100a00 */
[----:B0-----:R-:W-:Y:S01]  /*25a0*/  MOV R4, UR4 ;  /* 0x0000000400047c02 */ /* 0x001fe20008000f00 */
[----:B------:R-:W-:Y:S01]  /*25b0*/  IMAD.U32 R5, RZ, RZ, UR5 ;  /* 0x00000005ff057e24 */ /* 0x000fe2000f8e00ff */
[----:B-----5:R-:W0:Y:S02]  /*25c0*/  F2F.F64.F32 R8, R3 ;  /* 0x0000000300087310 */ /* 0x020e240000201800 */
[----:B01----:R4:W-:Y:S04]  /*25d0*/  STL.64 [R1+0x28], R8 ;  /* 0x0000280801007387 */ /* 0x0039e80000100a00 */
[----:B------:R-:W-:-:S07]  /*25e0*/  LEPC R20, `(.L_x_63) ;  /* 0x000000001014794e */ /* 0x000fce0000000000 */
[----:B--2-4-:R-:W-:Y:S05]  /*25f0*/  CALL.ABS.NOINC R14 ;  /* 0x000000000e007343 */ /* 0x014fea0003c00000 */
.L_x_63:
[----:B------:R-:W-:Y:S05]  /*2600*/  BSYNC.RECONVERGENT B7 ;  /* 0x0000000000077941 */ /* 0x000fea0003800200 */
.L_x_62:
[----:B------:R-:W-:Y:S01]  /*2610*/  IMAD R18, R33, UR38, R18 ;  /* 0x0000002621127c24 */ /* 0x000fe2000f8e0212 */
[----:B------:R-:W2:Y:S01]  /*2620*/  LDC.64 R2, c[0x0][0x3a0] ;  /* 0x0000e800ff027b82 */ /* 0x000ea20000000a00 */
[----:B------:R-:W-:Y:S02]  /*2630*/  R2UR UR4, R36 ;  /* 0x00000000240472ca */ /* 0x000fe400000e0000 */
[----:B------:R-:W-:Y:S02]  /*2640*/  R2UR UR5, R37 ;  /* 0x00000000250572ca */ /* 0x000fe400000e0000 */
[----:B------:R-:W-:-:S05]  /*2650*/  LEA R18, R18, UR36, 0x2 ;  /* 0x0000002412127c11 */ /* 0x000fca000f8e10ff */
[----:B0-----:R-:W0:Y:S01]  /*2660*/  LDS R5, [R18] ;  /* 0x0000000012057984 */ /* 0x001e220000000800 */
[----:B--2---:R-:W-:-:S05]  /*2670*/  IMAD.WIDE.U32 R2, R17, 0x4, R2 ;  /* 0x0000000411027825 */ /* 0x004fca00078e0002 */
[----:B0-----:R-:W-:Y:S01]  /*2680*/  STG.E desc[UR4][R2.64], R5 ;  /* 0x0000000502007986 */ /* 0x001fe2000c101904 */
[----:B------:R-:W-:Y:S05]  /*2690*/  EXIT ;  /* 0x000000000000794d */ /* 0x000fea0003800000 */
        .weak           $__internal_1_$__cuda_sm3x_div_rn_noftz_f32_slowpath
        .type           $__internal_1_$__cuda_sm3x_div_rn_noftz_f32_slowpath,@function
        .size           $__internal_1_$__cuda_sm3x_div_rn_noftz_f32_slowpath,(.L_x_159 - $__internal_1_$__cuda_sm3x_div_rn_noftz_f32_slowpath)
$__internal_1_$__cuda_sm3x_div_rn_noftz_f32_slowpath:
        /* <DEDUP_REMOVED lines=34> */
.L_x_68:
[----:B------:R-:W-:Y:S01]  /*28c0*/  LEA R8, R5, 0xc0800000, 0x17 ;  /* 0xc080000005087811 */ /* 0x000fe200078eb8ff */
[----:B------:R-:W-:Y:S01]  /*28d0*/  VIADD R10, R10, 0xffffff81 ;  /* 0xffffff810a0a7836 */ /* 0x000fe20000000000 */
[----:B------:R-:W-:Y:S03]  /*28e0*/  BSSY.RECONVERGENT B2, `(.L_x_73) ;  /* 0x0000035000027945 */ /* 0x000fe60003800200 */
[----:B------:R-:W-:Y:S02]  /*28f0*/  IMAD.IADD R11, R3, 0x1, -R8 ;  /* 0x00000001030b7824 */ /* 0x000fe400078e0a08 */
[C---:B------:R-:W-:Y:S01]  /*2900*/  IMAD R0, R10.reuse, -0x800000, R0 ;  /* 0xff8000000a007824 */ /* 0x040fe200078e0200 */
[----:B------:R-:W-:Y:S01]  /*2910*/  IADD3 R10, PT, PT, R10, 0x7f, -R5 ;  /* 0x0000007f0a0a7810 */ /* 0x000fe20007ffe805 */
[----:B------:R-:W0:Y:S01]  /*2920*/  MUFU.RCP R3, R11 ;  /* 0x0000000b00037308 */ /* 0x000e220000001000 */
[----:B------:R-:W-:-:S03]  /*2930*/  FADD.FTZ R9, -R11, -RZ ;  /* 0x800000ff0b097221 */ /* 0x000fc60000010100 */
        /* <DEDUP_REMOVED lines=21> */
[-CC-:B------:R-:W-:Y:S01]  /*2a90*/  FFMA.RZ R7, R3, R9.reuse, R8.reuse ;  /* 0x0000000903077223 */ /* 0x180fe2000000c008 */
[----:B------:R-:W-:Y:S02]  /*2aa0*/  VIADD R10, R11, 0x20 ;  /* 0x000000200b0a7836 */ /* 0x000fe40000000000 */
[CCC-:B------:R-:W-:Y:S01]  /*2ab0*/  FFMA.RP R5, R3.reuse, R9.reuse, R8.reuse ;  /* 0x0000000903057223 */ /* 0x1c0fe20000008008 */
[----:B------:R-:W-:Y:S01]  /*2ac0*/  FFMA.RM R8, R3, R9, R8 ;  /* 0x0000000903087223 */ /* 0x000fe20000004008 */
[----:B------:R-:W-:Y:S01]  /*2ad0*/  IMAD.MOV R3, RZ, RZ, -R11 ;  /* 0x000000ffff037224 */ /* 0x000fe200078e0a0b */
[----:B------:R-:W-:Y:S02]  /*2ae0*/  LOP3.LUT R7, R7, 0x7fffff, RZ, 0xc0, !PT ;  /* 0x007fffff07077812 */ /* 0x000fe400078ec0ff */
[----:B------:R-:W-:Y:S02]  /*2af0*/  ISETP.NE.AND P2, PT, R11, RZ, PT ;  /* 0x000000ff0b00720c */ /* 0x000fe40003f45270 */
[----:B------:R-:W-:-:S02]  /*2b00*/  LOP3.LUT R7, R7, 0x800000, RZ, 0xfc, !PT ;  /* 0x0080000007077812 */ /* 0x000fc400078efcff */
[----:B------:R-:W-:Y:S02]  /*2b10*/  ISETP.NE.AND P1, PT, R11, RZ, PT ;  /* 0x000000ff0b00720c */ /* 0x000fe40003f25270 */
[----:B------:R-:W-:Y:S02]  /*2b20*/  SHF.L.U32 R10, R7, R10, RZ ;  /* 0x0000000a070a7219 */ /* 0x000fe400000006ff */
[----:B------:R-:W-:Y:S02]  /*2b30*/  FSETP.NEU.FTZ.AND P0, PT, R5, R8, PT ;  /* 0x000000080500720b */ /* 0x000fe40003f1d000 */
[----:B------:R-:W-:Y:S02]  /*2b40*/  SEL R8, R3, RZ, P2 ;  /* 0x000000ff03087207 */ /* 0x000fe40001000000 */
[----:B------:R-:W-:Y:S02]  /*2b50*/  ISETP.NE.AND P1, PT, R10, RZ, P1 ;  /* 0x000000ff0a00720c */ /* 0x000fe40000f25270 */
[----:B------:R-:W-:-:S02]  /*2b60*/  SHF.R.U32.HI R8, RZ, R8, R7 ;  /* 0x00000008ff087219 */ /* 0x000fc40000011607 */
[----:B------:R-:W-:Y:S02]  /*2b70*/  PLOP3.LUT P0, PT, P0, P1, PT, 0xf8, 0x8f ;  /* 0x00000000008f781c */ /* 0x000fe40000703f70 */
[----:B------:R-:W-:Y:S02]  /*2b80*/  SHF.R.U32.HI R10, RZ, 0x1, R8 ;  /* 0x00000001ff0a7819 */ /* 0x000fe40000011608 */
[----:B------:R-:W-:-:S04]  /*2b90*/  SEL R3, RZ, 0x1, !P0 ;  /* 0x00000001ff037807 */ /* 0x000fc80004000000 */
[----:B------:R-:W-:-:S04]  /*2ba0*/  LOP3.LUT R3, R3, 0x1, R10, 0xf8, !PT ;  /* 0x0000000103037812 */ /* 0x000fc800078ef80a */
[----:B------:R-:W-:-:S04]  /*2bb0*/  LOP3.LUT R3, R3, R8, RZ, 0xc0, !PT ;  /* 0x0000000803037212 */ /* 0x000fc800078ec0ff */
[----:B------:R-:W-:-:S04]  /*2bc0*/  IADD3 R3, PT, PT, R10, R3, RZ ;  /* 0x000000030a037210 */ /* 0x000fc80007ffe0ff */
[----:B------:R-:W-:Y:S01]  /*2bd0*/  LOP3.LUT R0, R3, R0, RZ, 0xfc, !PT ;  /* 0x0000000003007212 */ /* 0x000fe200078efcff */
[----:B------:R-:W-:Y:S06]  /*2be0*/  BRA `(.L_x_76) ;  /* 0x0000000000107947 */ /* 0x000fec0003800000 */
.L_x_75:
[----:B------:R-:W-:-:S04]  /*2bf0*/  LOP3.LUT R0, R0, 0x80000000, RZ, 0xc0, !PT ;  /* 0x8000000000007812 */ /* 0x000fc800078ec0ff */
[----:B------:R-:W-:Y:S01]  /*2c00*/  LOP3.LUT R0, R0, 0x7f800000, RZ, 0xfc, !PT ;  /* 0x7f80000000007812 */ /* 0x000fe200078efcff */
[----:B------:R-:W-:Y:S06]  /*2c10*/  BRA `(.L_x_76) ;  /* 0x0000000000047947 */ /* 0x000fec0003800000 */
.L_x_74:
[----:B------:R-:W-:-:S07]  /*2c20*/  IMAD R0, R10, 0x800000, R0 ;  /* 0x008000000a007824 */ /* 0x000fce00078e0200 */
.L_x_76:
[----:B------:R-:W-:Y:S05]  /*2c30*/  BSYNC.RECONVERGENT B2 ;  /* 0x0000000000027941 */ /* 0x000fea0003800200 */
.L_x_73:
[----:B------:R-:W-:Y:S05]  /*2c40*/  BRA `(.L_x_77) ;  /* 0x0000000000207947 */ /* 0x000fea0003800000 */
.L_x_72:
[----:B------:R-:W-:-:S04]  /*2c50*/  LOP3.LUT R0, R3, 0x80000000, R0, 0x48, !PT ;  /* 0x8000000003007812 */ /* 0x000fc800078e4800 */
[----:B------:R-:W-:Y:S01]  /*2c60*/  LOP3.LUT R0, R0, 0x7f800000, RZ, 0xfc, !PT ;  /* 0x7f80000000007812 */ /* 0x000fe200078efcff */
[----:B------:R-:W-:Y:S06]  /*2c70*/  BRA `(.L_x_77) ;  /* 0x0000000000147947 */ /* 0x000fec0003800000 */
.L_x_71:
[----:B------:R-:W-:Y:S01]  /*2c80*/  LOP3.LUT R0, R3, 0x80000000, R0, 0x48, !PT ;  /* 0x8000000003007812 */ /* 0x000fe200078e4800 */
[----:B------:R-:W-:Y:S06]  /*2c90*/  BRA `(.L_x_77) ;  /* 0x00000000000c7947 */ /* 0x000fec0003800000 */
.L_x_70:
[----:B------:R-:W0:Y:S01]  /*2ca0*/  MUFU.RSQ R0, -QNAN ;  /* 0xffc0000000007908 */ /* 0x000e220000001400 */
[----:B------:R-:W-:Y:S05]  /*2cb0*/  BRA `(.L_x_77) ;  /* 0x0000000000047947 */ /* 0x000fea0003800000 */
.L_x_69:
[----:B------:R-:W-:-:S07]  /*2cc0*/  FADD.FTZ R0, R0, R3 ;  /* 0x0000000300007221 */ /* 0x000fce0000010000 */
.L_x_77:
[----:B------:R-:W-:Y:S05]  /*2cd0*/  BSYNC.RECONVERGENT B1 ;  /* 0x0000000000017941 */ /* 0x000fea0003800200 */
.L_x_67:
[----:B------:R-:W-:-:S04]  /*2ce0*/  IMAD.MOV.U32 R5, RZ, RZ, 0x0 ;  /* 0x00000000ff057424 */ /* 0x000fc800078e00ff */
[----:B0-----:R-:W-:Y:S05]  /*2cf0*/  RET.REL.NODEC R4 `(_Z24wave_gpu_shmem_multistepI10DoubleSlitEvfPfS1_S1_S1_iiiiiii) ;  /* 0xffffffd004c07950 */ /* 0x001fea0003c3ffff */
.L_x_78:
        /* <DEDUP_REMOVED lines=16> */
.L_x_159:


//--------------------- .text._Z19wave_gpu_naive_stepI10DoubleSlitEvfPfPKf --------------------------
	.section	.text._Z19wave_gpu_naive_stepI10DoubleSlitEvfPfPKf,"ax",@progbits
	.align	128
        .global         _Z19wave_gpu_naive_stepI10DoubleSlitEvfPfPKf
        .type           _Z19wave_gpu_naive_stepI10DoubleSlitEvfPfPKf,@function
        .size           _Z19wave_gpu_naive_stepI10DoubleSlitEvfPfPKf,(.L_x_160 - _Z19wave_gpu_naive_stepI10DoubleSlitEvfPfPKf)
        .other          _Z19wave_gpu_naive_stepI10DoubleSlitEvfPfPKf,@"STO_CUDA_ENTRY STV_DEFAULT"
_Z19wave_gpu_naive_stepI10DoubleSlitEvfPfPKf:
.text._Z19wave_gpu_naive_stepI10DoubleSlitEvfPfPKf:
        /* <DEDUP_REMOVED lines=34> */
[----:B------:R-:W-:Y:S05]  /*0220*/  CALL.REL.NOINC `($__internal_2_$__cuda_sm3x_div_rn_noftz_f32_slowpath) ;  /* 0x0000000c00647944 */ /* 0x000fea0003c00000 */
[----:B------:R-:W-:-:S07]  /*0230*/  MOV R4, R0 ;  /* 0x0000000000047202 */ /* 0x000fce0000000f00 */
.L_x_82:
[----:B------:R-:W-:Y:S05]  /*0240*/  BSYNC.RECONVERGENT B1 ;  /* 0x0000000000017941 */ /* 0x000fea0003800200 */
.L_x_81:
[----:B------:R-:W-:Y:S01]  /*0250*/  ISETP.NE.AND P0, PT, R7, 0x855, PT ;  /* 0x000008550700780c */ /* 0x000fe20003f05270 */
[----:B------:R-:W-:-:S12]  /*0260*/  BSSY.RELIABLE B1, `(.L_x_83) ;  /* 0x0000008000017945 */ /* 0x000fd80003800100 */
[----:B------:R-:W-:Y:S05]  /*0270*/  @P0 BRA `(.L_x_84) ;  /* 0x0000000000180947 */ /* 0x000fea0003800000 */
[C---:B------:R-:W-:Y:S02]  /*0280*/  FSETP.GTU.AND P1, PT, R4.reuse, 0.46499997377395629883, PT ;  /* 0x3eee147a0400780b */ /* 0x040fe40003f2c000 */
[C---:B------:R-:W-:Y:S02]  /*0290*/  FSETP.GTU.AND P0, PT, R4.reuse, 0.56499999761581420898, PT ;  /* 0x3f10a3d70400780b */ /* 0x040fe40003f0c000 */
[C---:B------:R-:W-:Y:S02]  /*02a0*/  FSETP.GE.AND P1, PT, R4.reuse, 0.43500000238418579102, !P1 ;  /* 0x3edeb8520400780b */ /* 0x040fe40004f26000 */
[----:B------:R-:W-:-:S13]  /*02b0*/  FSETP.LTU.OR P0, PT, R4, 0.53500002622604370117, P0 ;  /* 0x3f08f5c30400780b */ /* 0x000fda0000709400 */
[----:B------:R-:W-:Y:S05]  /*02c0*/  @P0 BREAK.RELIABLE !P1, B1 ;  /* 0x0000000000010942 */ /* 0x000fea0004800100 */
[----:B------:R-:W-:Y:S05]  /*02d0*/  @P0 BRA !P1, `(.L_x_80) ;  /* 0x0000000c00200947 */ /* 0x000fea0004800000 */
.L_x_84:
[----:B------:R-:W-:Y:S05]  /*02e0*/  BSYNC.RELIABLE B1 ;  /* 0x0000000000017941 */ /* 0x000fea0003800100 */
.L_x_83:
        /* <DEDUP_REMOVED lines=26> */
.L_x_88:
        /* <DEDUP_REMOVED lines=23> */
.L_x_87:
        /* <DEDUP_REMOVED lines=40> */
.L_x_89:
        /* <DEDUP_REMOVED lines=18> */
.L_x_86:
        /* <DEDUP_REMOVED lines=19> */
.L_x_85:
[----:B------:R-:W-:Y:S01]  /*0ad0*/  MOV R3, 0x45480000 ;  /* 0x4548000000037802 */ /* 0x000fe20000000f00 */
[----:B------:R-:W-:Y:S01]  /*0ae0*/  IMAD.MOV.U32 R0, RZ, RZ, 0x39a3d70a ;  /* 0x39a3d70aff007424 */ /* 0x000fe200078e00ff */
[----:B------:R-:W-:Y:S01]  /*0af0*/  I2FP.F32.S32 R7, R7 ;  /* 0x0000000700077245 */ /* 0x000fe20000201400 */
[----:B------:R-:W-:Y:S02]  /*0b00*/  BSSY.RECONVERGENT B1, `(.L_x_90) ;  /* 0x000000c000017945 */ /* 0x000fe40003800200 */
[----:B------:R-:W-:Y:S01]  /*0b10*/  FFMA R3, R0, -R3, 1 ;  /* 0x3f80000000037423 */ /* 0x000fe20000000803 */
[----:B------:R-:W0:Y:S03]  /*0b20*/  FCHK P0, R7, 3200 ;  /* 0x4548000007007902 */ /* 0x000e260000000000 */
        /* <DEDUP_REMOVED lines=8> */
[----:B------:R-:W-:Y:S05]  /*0bb0*/  CALL.REL.NOINC `($__internal_2_$__cuda_sm3x_div_rn_noftz_f32_slowpath) ;  /* 0x0000000400007944 */ /* 0x000fea0003c00000 */
.L_x_91:
[----:B------:R-:W-:Y:S05]  /*0bc0*/  BSYNC.RECONVERGENT B1 ;  /* 0x0000000000017941 */ /* 0x000fea0003800200 */
.L_x_90:
        /* <DEDUP_REMOVED lines=14> */
[----:B------:R-:W-:Y:S05]  /*0cb0*/  CALL.REL.NOINC `($__internal_2_$__cuda_sm3x_div_rn_noftz_f32_slowpath) ;  /* 0x0000000000c07944 */ /* 0x000fea0003c00000 */
[----:B------:R-:W-:-:S07]  /*0cc0*/  IMAD.MOV.U32 R3, RZ, RZ, R0 ;  /* 0x000000ffff037224 */ /* 0x000fce00078e0000 */
.L_x_93:
[----:B------:R-:W-:Y:S05]  /*0cd0*/  BSYNC.RECONVERGENT B1 ;  /* 0x0000000000017941 */ /* 0x000fea0003800200 */
.L_x_92:
        /* <DEDUP_REMOVED lines=16> */
[----:B------:R-:W-:Y:S05]  /*0de0*/  CALL.REL.NOINC `($__internal_2_$__cuda_sm3x_div_rn_noftz_f32_slowpath) ;  /* 0x0000000000747944 */ /* 0x000fea0003c00000 */
.L_x_95:
[----:B------:R-:W-:Y:S05]  /*0df0*/  BSYNC.RECONVERGENT B1 ;  /* 0x0000000000017941 */ /* 0x000fea0003800200 */
.L_x_94:
        /* <DEDUP_REMOVED lines=22> */
.L_x_80:
[----:B------:R-:W-:Y:S05]  /*0f60*/  BSYNC.RECONVERGENT B0 ;  /* 0x0000000000007941 */ /* 0x000fea0003800200 */
.L_x_79:
[----:B------:R-:W-:Y:S05]  /*0f70*/  WARPSYNC.ALL ;  /* 0x0000000000007948 */ /* 0x000fea0003800000 */
[----:B------:R-:W0:Y:S02]  /*0f80*/  LDC.64 R6, c[0x0][0x388] ;  /* 0x0000e200ff067b82 */ /* 0x000e240000000a00 */
[----:B0-----:R-:W-:-:S05]  /*0f90*/  IMAD.WIDE R6, R2, 0x4, R6 ;  /* 0x0000000402067825 */ /* 0x001fca00078e0206 */
[----:B------:R-:W-:Y:S01]  /*0fa0*/  STG.E desc[UR4][R6.64], R5 ;  /* 0x0000000506007986 */ /* 0x000fe2000c101904 */
[----:B------:R-:W-:Y:S05]  /*0fb0*/  EXIT ;  /* 0x000000000000794d */ /* 0x000fea0003800000 */
        .weak           $__internal_2_$__cuda_sm3x_div_rn_noftz_f32_slowpath
        .type           $__internal_2_$__cuda_sm3x_div_rn_noftz_f32_slowpath,@function
        .size           $__internal_2_$__cuda_sm3x_div_rn_noftz_f32_slowpath,(.L_x_160 - $__internal_2_$__cuda_sm3x_div_rn_noftz_f32_slowpath)
$__internal_2_$__cuda_sm3x_div_rn_noftz_f32_slowpath:
        /* <DEDUP_REMOVED lines=34> */
.L_x_97:
        /* <DEDUP_REMOVED lines=51> */
.L_x_104:
[----:B------:R-:W-:-:S04]  /*1510*/  LOP3.LUT R0, R0, 0x80000000, RZ, 0xc0, !PT ;  /* 0x8000000000007812 */ /* 0x000fc800078ec0ff */
[----:B------:R-:W-:Y:S01]  /*1520*/  LOP3.LUT R0, R0, 0x7f800000, RZ, 0xfc, !PT ;  /* 0x7f80000000007812 */ /* 0x000fe200078efcff */
[----:B------:R-:W-:Y:S06]  /*1530*/  BRA `(.L_x_105) ;  /* 0x0000000000047947 */ /* 0x000fec0003800000 */
.L_x_103:
[----:B------:R-:W-:-:S07]  /*1540*/  IMAD R0, R10, 0x800000, R0 ;  /* 0x008000000a007824 */ /* 0x000fce00078e0200 */
.L_x_105:
[----:B------:R-:W-:Y:S05]  /*1550*/  BSYNC.RECONVERGENT B3 ;  /* 0x0000000000037941 */ /* 0x000fea0003800200 */
.L_x_102:
[----:B------:R-:W-:Y:S05]  /*1560*/  BRA `(.L_x_106) ;  /* 0x0000000000207947 */ /* 0x000fea0003800000 */
.L_x_101:
[----:B------:R-:W-:-:S04]  /*1570*/  LOP3.LUT R0, R3, 0x80000000, R0, 0x48, !PT ;  /* 0x8000000003007812 */ /* 0x000fc800078e4800 */
[----:B------:R-:W-:Y:S01]  /*1580*/  LOP3.LUT R0, R0, 0x7f800000, RZ, 0xfc, !PT ;  /* 0x7f80000000007812 */ /* 0x000fe200078efcff */
[----:B------:R-:W-:Y:S06]  /*1590*/  BRA `(.L_x_106) ;  /* 0x0000000000147947 */ /* 0x000fec0003800000 */
.L_x_100:
[----:B------:R-:W-:Y:S01]  /*15a0*/  LOP3.LUT R0, R3, 0x80000000, R0, 0x48, !PT ;  /* 0x8000000003007812 */ /* 0x000fe200078e4800 */
[----:B------:R-:W-:Y:S06]  /*15b0*/  BRA `(.L_x_106) ;  /* 0x00000000000c7947 */ /* 0x000fec0003800000 */
.L_x_99:
[----:B------:R-:W0:Y:S01]  /*15c0*/  MUFU.RSQ R0, -QNAN ;  /* 0xffc0000000007908 */ /* 0x000e220000001400 */
[----:B------:R-:W-:Y:S05]  /*15d0*/  BRA `(.L_x_106) ;  /* 0x0000000000047947 */ /* 0x000fea0003800000 */
.L_x_98:
[----:B------:R-:W-:-:S07]  /*15e0*/  FADD.FTZ R0, R0, R3 ;  /* 0x0000000300007221 */ /* 0x000fce0000010000 */
.L_x_106:
[----:B------:R-:W-:Y:S05]  /*15f0*/  BSYNC.RECONVERGENT B2 ;  /* 0x0000000000027941 */ /* 0x000fea0003800200 */
.L_x_96:
[----:B------:R-:W-:-:S04]  /*1600*/  IMAD.MOV.U32 R9, RZ, RZ, 0x0 ;  /* 0x00000000ff097424 */ /* 0x000fc800078e00ff */
[----:B0-----:R-:W-:Y:S05]  /*1610*/  RET.REL.NODEC R8 `(_Z19wave_gpu_naive_stepI10DoubleSlitEvfPfPKf) ;  /* 0xffffffe808787950 */ /* 0x001fea0003c3ffff */
.L_x_107:
        /* <DEDUP_REMOVED lines=14> */
.L_x_160:


//--------------------- .text._Z24wave_gpu_shmem_multistepI20DoubleSlitSmallScaleEvfPfS1_S1_S1_iiiiiii --------------------------
	.section	.text._Z24wave_gpu_shmem_multistepI20DoubleSlitSmallScaleEvfPfS1_S1_S1_iiiiiii,"ax",@progbits
	.align	128
        .global         _Z24wave_gpu_shmem_multistepI20DoubleSlitSmallScaleEvfPfS1_S1_S1_iiiiiii
        .type           _Z24wave_gpu_shmem_multistepI20DoubleSlitSmallScaleEvfPfS1_S1_S1_iiiiiii,@function
        .size           _Z24wave_gpu_shmem_multistepI20DoubleSlitSmallScaleEvfPfS1_S1_S1_iiiiiii,(.L_x_161 - _Z24wave_gpu_shmem_multistepI20DoubleSlitSmallScaleEvfPfS1_S1_S1_iiiiiii)
        .other          _Z24wave_gpu_shmem_multistepI20DoubleSlitSmallScaleEvfPfS1_S1_S1_iiiiiii,@"STO_CUDA_ENTRY STV_DEFAULT"
_Z24wave_gpu_shmem_multistepI20DoubleSlitSmallScaleEvfPfS1_S1_S1_iiiiiii:
.text._Z24wave_gpu_shmem_multistepI20DoubleSlitSmallScaleEvfPfS1_S1_S1_iiiiiii:
        /* <DEDUP_REMOVED lines=26> */
.L_x_108:
        /* <DEDUP_REMOVED lines=20> */
.L_x_109:
        /* <DEDUP_REMOVED lines=41> */
.L_x_112:
[----:B------:R-:W-:Y:S05]  /*0570*/  BSYNC.RECONVERGENT B6 ;  /* 0x0000000000067941 */ /* 0x000fea0003800200 */
.L_x_111:
        /* <DEDUP_REMOVED lines=31> */
.L_x_114:
[----:B------:R-:W-:Y:S05]  /*0770*/  BSYNC.RECONVERGENT B6 ;  /* 0x0000000000067941 */ /* 0x000fea0003800200 */
.L_x_113:
[----:B0-----:R-:W0:Y:S01]  /*0780*/  LDC.64 R4, c[0x0][0x390] ;  /* 0x0000e400ff047b82 */ /* 0x001e220000000a00 */
[----:B------:R-:W-:Y:S02]  /*0790*/  R2UR UR4, R36 ;  /* 0x00000000240472ca */ /* 0x000fe400000e0000 */
[----:B------:R-:W-:Y:S01]  /*07a0*/  R2UR UR5, R37 ;  /* 0x00000000250572ca */ /* 0x000fe200000e0000 */
[----:B0-----:R-:W-:-:S12]  /*07b0*/  IMAD.WIDE.U32 R22, R22, 0x4, R4 ;  /* 0x0000000416167825 */ /* 0x001fd800078e0004 */
[----:B------:R-:W2:Y:S01]  /*07c0*/  LDG.E R22, desc[UR4][R22.64] ;  /* 0x0000000416167981 */ /* 0x000ea2000c1e1900 */
[----:B------:R-:W-:-:S05]  /*07d0*/  IMAD R29, R33, 0x4, R29 ;  /* 0x00000004211d7824 */ /* 0x000fca00078e021d */
[----:B--2---:R0:W-:Y:S02]  /*07e0*/  STS [R29], R22 ;  /* 0x000000161d007388 */ /* 0x0041e40000000800 */
.L_x_110:
        /* <DEDUP_REMOVED lines=16> */
.L_x_140:
        /* <DEDUP_REMOVED lines=26> */
[----:B---3--:R-:W-:Y:S02]  /*0a90*/  FFMA R45, R45, 0.0012499999720603227615, R0 ;  /* 0x3aa3d70a2d2d7823 */ /* 0x008fe40000000000 */
        /* <DEDUP_REMOVED lines=16> */
.L_x_117:
[----:B------:R-:W-:Y:S05]  /*0ba0*/  BSYNC.RECONVERGENT B6 ;  /* 0x0000000000067941 */ /* 0x000fea0003800200 */
.L_x_116:
        /* <DEDUP_REMOVED lines=17> */
.L_x_120:
        /* <DEDUP_REMOVED lines=11> */
.L_x_119:
[----:B------:R-:W-:Y:S05]  /*0d70*/  BSYNC.RECONVERGENT B6 ;  /* 0x0000000000067941 */ /* 0x000fea0003800200 */
.L_x_118:
        /* <DEDUP_REMOVED lines=12> */
[----:B------:R-:W-:Y:S01]  /*0e40*/  PRMT R0, R44, 0x9910, RZ ;  /* 0x000099102c007816 */ /* 0x000fe200000000ff */
[----:B------:R-:W-:Y:S01]  /*0e50*/  VIADD R22, R18, UR36 ;  /* 0x0000002412167c36 */ /* 0x000fe20008000000 */
[----:B------:R-:W-:Y:S01]  /*0e60*/  LOP3.LUT P0, RZ, R44, 0xff, RZ, 0xc0, !PT ;  /* 0x000000ff2cff7812 */ /* 0x000fe2000780c0ff */
[----:B------:R-:W-:Y:S01]  /*0e70*/  VIADD R23, R19, UR36 ;  /* 0x0000002413177c36 */ /* 0x000fe20008000000 */
[----:B------:R-:W-:Y:S01]  /*0e80*/  UMOV UR4, 0x400 ;  /* 0x0000040000047882 */ /* 0x000fe20000000000 */
[----:B------:R-:W-:Y:S01]  /*0e90*/  BSSY.RECONVERGENT B7, `(.L_x_122) ;  /* 0x00000eb000077945 */ /* 0x000fe20003800200 */
[----:B------:R-:W-:Y:S01]  /*0ea0*/  ISETP.EQ.OR P0, PT, R0, 0xc8, !P0 ;  /* 0x000000c80000780c */ /* 0x000fe20004702670 */
[----:B------:R-:W2:Y:S01]  /*0eb0*/  S2UR UR5, SR_CgaCtaId ;  /* 0x00000000000579c3 */ /* 0x000ea20000008800 */
[----:B------:R-:W-:Y:S02]  /*0ec0*/  IMAD.HI.U32 R0, R39, -0x55555555, RZ ;  /* 0xaaaaaaab27007827 */ /* 0x000fe400078e00ff */
[----:B------:R-:W-:-:S03]  /*0ed0*/  ISETP.EQ.OR P0, PT, R30, RZ, P0 ;  /* 0x000000ff1e00720c */ /* 0x000fc60000702670 */
[----:B------:R-:W-:Y:S02]  /*0ee0*/  SHF.R.U32.HI R0, RZ, 0x1, R0 ;  /* 0x00000001ff007819 */ /* 0x000fe40000011600 */
        /* <DEDUP_REMOVED lines=27> */
[----:B-1----:R-:W-:Y:S05]  /*10a0*/  CALL.REL.NOINC `($__internal_3_$__cuda_sm3x_div_rn_noftz_f32_slowpath) ;  /* 0x0000001400807944 */ /* 0x002fea0003c00000 */
[----:B------:R-:W-:-:S07]  /*10b0*/  MOV R6, R0 ;  /* 0x0000000000067202 */ /* 0x000fce0000000f00 */
.L_x_125:
[----:B------:R-:W-:Y:S05]  /*10c0*/  BSYNC.RECONVERGENT B0 ;  /* 0x0000000000007941 */ /* 0x000fea0003800200 */
.L_x_124:
[----:B------:R-:W-:Y:S01]  /*10d0*/  ISETP.NE.AND P0, PT, R44, 0x85, PT ;  /* 0x000000852c00780c */ /* 0x000fe20003f05270 */
[----:B------:R-:W-:-:S12]  /*10e0*/  BSSY.RELIABLE B6, `(.L_x_126) ;  /* 0x0000015000067945 */ /* 0x000fd80003800100 */
[----:B------:R-:W-:Y:S05]  /*10f0*/  @P0 BRA `(.L_x_127) ;  /* 0x00000000004c0947 */ /* 0x000fea0003800000 */
[C---:B------:R-:W-:Y:S02]  /*1100*/  FSETP.GTU.AND P0, PT, R6.reuse, 0.46500098705291748047, PT ;  /* 0x3eee149c0600780b */ /* 0x040fe40003f0c000 */
[C---:B------:R-:W-:Y:S02]  /*1110*/  FSETP.GTU.AND P1, PT, R6.reuse, 0.56500101089477539062, PT ;  /* 0x3f10a3e80600780b */ /* 0x040fe40003f2c000 */
[C---:B------:R-:W-:Y:S02]  /*1120*/  FSETP.GE.AND P0, PT, R6.reuse, 0.43499898910522460938, !P0 ;  /* 0x3edeb8300600780b */ /* 0x040fe40004706000 */
[----:B------:R-:W-:-:S04]  /*1130*/  FSETP.GE.AND P1, PT, R6, 0.53499901294708251953, !P1 ;  /* 0x3f08f5b20600780b */ /* 0x000fc80004f26000 */
[----:B------:R-:W-:-:S13]  /*1140*/  PLOP3.LUT P0, PT, P0, P1, PT, 0xf8, 0x8f ;  /* 0x00000000008f781c */ /* 0x000fda0000703f70 */
[----:B------:R-:W-:Y:S05]  /*1150*/  @!P0 BREAK.RELIABLE B6 ;  /* 0x0000000000068942 */ /* 0x000fea0003800100 */
[----:B------:R-:W-:Y:S05]  /*1160*/  @P0 BRA `(.L_x_127) ;  /* 0x0000000000300947 */ /* 0x000fea0003800000 */
.L_x_123:
        /* <DEDUP_REMOVED lines=11> */
.L_x_129:
[----:B------:R-:W-:Y:S05]  /*1220*/  BRA `(.L_x_128) ;  /* 0x0000000800c47947 */ /* 0x000fea0003800000 */
.L_x_127:
[----:B------:R-:W-:Y:S05]  /*1230*/  BSYNC.RELIABLE B6 ;  /* 0x0000000000067941 */ /* 0x000fea0003800100 */
.L_x_126:
        /* <DEDUP_REMOVED lines=29> */
.L_x_133:
        /* <DEDUP_REMOVED lines=14> */
.L_x_132:
        /* <DEDUP_REMOVED lines=31> */
.L_x_131:
        /* <DEDUP_REMOVED lines=19> */
.L_x_130:
[----:B------:R-:W-:Y:S01]  /*1810*/  HFMA2 R0, -RZ, RZ, 0.95458984375, -112.625 ;  /* 0x3ba3d70aff007431 */ /* 0x000fe200000001ff */
[----:B------:R-:W-:Y:S01]  /*1820*/  I2FP.F32.U32 R44, R44 ;  /* 0x0000002c002c7245 */ /* 0x000fe20000201000 */
[----:B------:R-:W-:Y:S01]  /*1830*/  IMAD.MOV.U32 R3, RZ, RZ, 0x43480000 ;  /* 0x43480000ff037424 */ /* 0x000fe200078e00ff */
[----:B------:R-:W-:Y:S02]  /*1840*/  BSSY.RECONVERGENT B0, `(.L_x_134) ;  /* 0x000000c000007945 */ /* 0x000fe40003800200 */
[----:B------:R-:W0:Y:S01]  /*1850*/  FCHK P0, R44, 200 ;  /* 0x434800002c007902 */ /* 0x000e220000000000 */
[----:B------:R-:W-:-:S04]  /*1860*/  FFMA R3, R0, -R3, 1 ;  /* 0x3f80000000037423 */ /* 0x000fc80000000803 */
        /* <DEDUP_REMOVED lines=8> */
[----:B-1----:R-:W-:Y:S05]  /*18f0*/  CALL.REL.NOINC `($__internal_3_$__cuda_sm3x_div_rn_noftz_f32_slowpath) ;  /* 0x0000000c006c7944 */ /* 0x002fea0003c00000 */
.L_x_135:
[----:B------:R-:W-:Y:S05]  /*1900*/  BSYNC.RECONVERGENT B0 ;  /* 0x0000000000007941 */ /* 0x000fea0003800200 */
.L_x_134:
        /* <DEDUP_REMOVED lines=14> */
[----:B-1----:R-:W-:Y:S05]  /*19f0*/  CALL.REL.NOINC `($__internal_3_$__cuda_sm3x_div_rn_noftz_f32_slowpath) ;  /* 0x0000000c002c7944 */ /* 0x002fea0003c00000 */
[----:B------:R-:W-:-:S07]  /*1a00*/  IMAD.MOV.U32 R3, RZ, RZ, R0 ;  /* 0x000000ffff037224 */ /* 0x000fce00078e0000 */
.L_x_137:
[----:B------:R-:W-:Y:S05]  /*1a10*/  BSYNC.RECONVERGENT B0 ;  /* 0x0000000000007941 */ /* 0x000fea0003800200 */
.L_x_136:
        /* <DEDUP_REMOVED lines=16> */
[----:B-1----:R-:W-:Y:S05]  /*1b20*/  CALL.REL.NOINC `($__internal_3_$__cuda_sm3x_div_rn_noftz_f32_slowpath) ;  /* 0x0000000800e07944 */ /* 0x002fea0003c00000 */
.L_x_139:
[----:B------:R-:W-:Y:S05]  /*1b30*/  BSYNC.RECONVERGENT B0 ;  /* 0x0000000000007941 */ /* 0x000fea0003800200 */
.L_x_138:
        /* <DEDUP_REMOVED lines=32> */
.L_x_128:
[----:B------:R-:W-:Y:S05]  /*1d40*/  BSYNC.RECONVERGENT B7 ;  /* 0x0000000000077941 */ /* 0x000fea0003800200 */
.L_x_122:
        /* <DEDUP_REMOVED lines=53> */
.L_x_121:
[----:B------:R-:W-:Y:S05]  /*20a0*/  WARPSYNC.ALL ;  /* 0x0000000000007948 */ /* 0x000fea0003800000 */
[----:B------:R-:W-:Y:S01]  /*20b0*/  BAR.SYNC.DEFER_BLOCKING 0x0 ;  /* 0x0000000000007b1d */ /* 0x000fe20000010000 */
[----:B------:R-:W-:-:S09]  /*20c0*/  UISETP.NE.AND UP0, UPT, UR40, URZ, UPT ;  /* 0x000000ff2800728c */ /* 0x000fd2000bf05270 */
[----:B------:R-:W-:Y:S05]  /*20d0*/  BRA.U UP0, `(.L_x_140) ;  /* 0xffffffe900047547 */ /* 0x000fea000b83ffff */
.L_x_115:
        /* <DEDUP_REMOVED lines=60> */
.L_x_145:
[----:B------:R2:W3:Y:S02]  /*24a0*/  LDS R0, [R19] ;  /* 0x0000000013007984 */ /* 0x0004e40000000800 */
.L_x_144:
[----:B------:R-:W-:Y:S05]  /*24b0*/  BSYNC.RECONVERGENT B6 ;  /* 0x0000000000067941 */ /* 0x000fea0003800200 */
.L_x_143:
        /* <DEDUP_REMOVED lines=21> */
.L_x_142:
[----:B------:R-:W-:Y:S05]  /*2610*/  BSYNC.RECONVERGENT B7 ;  /* 0x0000000000077941 */ /* 0x000fea0003800200 */
.L_x_141:
        /* <DEDUP_REMOVED lines=9> */
        .weak           $__internal_3_$__cuda_sm3x_div_rn_noftz_f32_slowpath
        .type           $__internal_3_$__cuda_sm3x_div_rn_noftz_f32_slowpath,@function
        .size           $__internal_3_$__cuda_sm3x_div_rn_noftz_f32_slowpath,(.L_x_161 - $__internal_3_$__cuda_sm3x_div_rn_noftz_f32_slowpath)
$__internal_3_$__cuda_sm3x_div_rn_noftz_f32_slowpath:
        /* <DEDUP_REMOVED lines=34> */
.L_x_147:
        /* <DEDUP_REMOVED lines=51> */
.L_x_154:
[----:B------:R-:W-:-:S04]  /*2c00*/  LOP3.LUT R0, R0, 0x80000000, RZ, 0xc0, !PT ;  /* 0x8000000000007812 */ /* 0x000fc800078ec0ff */
[----:B------:R-:W-:Y:S01]  /*2c10*/  LOP3.LUT R0, R0, 0x7f800000, RZ, 0xfc, !PT ;  /* 0x7f80000000007812 */ /* 0x000fe200078efcff */
[----:B------:R-:W-:Y:S06]  /*2c20*/  BRA `(.L_x_155) ;  /* 0x0000000000047947 */ /* 0x000fec0003800000 */
.L_x_153:
[----:B------:R-:W-:-:S07]  /*2c30*/  IMAD R0, R10, 0x800000, R0 ;  /* 0x008000000a007824 */ /* 0x000fce00078e0200 */
.L_x_155:
[----:B------:R-:W-:Y:S05]  /*2c40*/  BSYNC.RECONVERGENT B2 ;  /* 0x0000000000027941 */ /* 0x000fea0003800200 */
.L_x_152:
[----:B------:R-:W-:Y:S05]  /*2c50*/  BRA `(.L_x_156) ;  /* 0x0000000000207947 */ /* 0x000fea0003800000 */
.L_x_151:
[----:B------:R-:W-:-:S04]  /*2c60*/  LOP3.LUT R0, R3, 0x80000000, R0, 0x48, !PT ;  /* 0x8000000003007812 */ /* 0x000fc800078e4800 */
[----:B------:R-:W-:Y:S01]  /*2c70*/  LOP3.LUT R0, R0, 0x7f800000, RZ, 0xfc, !PT ;  /* 0x7f80000000007812 */ /* 0x000fe200078efcff */
[----:B------:R-:W-:Y:S06]  /*2c80*/  BRA `(.L_x_156) ;  /* 0x0000000000147947 */ /* 0x000fec0003800000 */
.L_x_150:
[----:B------:R-:W-:Y:S01]  /*2c90*/  LOP3.LUT R0, R3, 0x80000000, R0, 0x48, !PT ;  /* 0x8000000003007812 */ /* 0x000fe200078e4800 */
[----:B------:R-:W-:Y:S06]  /*2ca0*/  BRA `(.L_x_156) ;  /* 0x00000000000c7947 */ /* 0x000fec0003800000 */
.L_x_149:
[----:B------:R-:W0:Y:S01]  /*2cb0*/  MUFU.RSQ R0, -QNAN ;  /* 0xffc0000000007908 */ /* 0x000e220000001400 */
[----:B------:R-:W-:Y:S05]  /*2cc0*/  BRA `(.L_x_156) ;  /* 0x0000000000047947 */ /* 0x000fea0003800000 */
.L_x_148:
[----:B------:R-:W-:-:S07]  /*2cd0*/  FADD.FTZ R0, R0, R3 ;  /* 0x0000000300007221 */ /* 0x000fce0000010000 */
.L_x_156:
[----:B------:R-:W-:Y:S05]  /*2ce0*/  BSYNC.RECONVERGENT B1 ;  /* 0x0000000000017941 */ /* 0x000fea0003800200 */
.L_x_146:
[----:B------:R-:W-:-:S04]  /*2cf0*/  IMAD.MOV.U32 R5, RZ, RZ, 0x0 ;  /* 0x00000000ff057424 */ /* 0x000fc800078e00ff */
[----:B0-----:R-:W-:Y:S05]  /*2d00*/  RET.REL.NODEC R4 `(_Z24wave_gpu_shmem_multistepI20DoubleSlitSmallScaleEvfPfS1_S1_S1_iiiiiii) ;  /* 0xffffffd004bc7950 */ /* 0x001fea0003c3ffff */
.L_x_157:
        /* <DEDUP_REMOVED lines=15> */
.L_x_161:


//--------------------- .nv.global.init           --------------------------
	.section	.nv.global.init,"aw",@progbits
	.align	4
.nv.global.init:
	.type		__cudart_i2opi_f,@object
	.size		__cudart_i2opi_f,($str$11 - __cudart_i2opi_f)
__cudart_i2opi_f:
        /*0000*/ 	.byte	0x41, 0x90, 0x43, 0x3c, 0x99, 0x95, 0x62, 0xdb, 0xc0, 0xdd, 0x34, 0xf5, 0xd1, 0x57, 0x27, 0xfc
        /*0010*/ 	.byte	0x29, 0x15, 0x44, 0x4e, 0x6e, 0x83, 0xf9, 0xa2
	.type		$str$11,@object
	.size		$str$11,($str$9 - $str$11)
$str$11:
        /*0018*/ 	.byte	0x47, 0x50, 0x55, 0x20, 0x64, 0x6f, 0x69, 0x6e, 0x67, 0x20, 0x72, 0x65, 0x61, 0x6c, 0x20, 0x6d
        /*0028*/ 	.byte	0x61, 0x74, 0x68, 0x0a, 0x00
	.type		$str$9,@object
	.size		$str$9,($str$1 - $str$9)
$str$9:
        /*002d*/ 	.byte	0x47, 0x50, 0x55, 0x20, 0x69, 0x73, 0x5f, 0x62, 0x6f, 0x72, 0x64, 0x65, 0x72, 0x20, 0x6f, 0x72
        /*003d*/ 	.byte	0x20, 0x77, 0x61, 0x6c, 0x6c, 0x0a, 0x00
	.type		$str$1,@object
	.size		$str$1,($str - $str$1)
$str$1:
        /*0044*/ 	.byte	0x2f, 0x74, 0x6d, 0x70, 0x2f, 0x73, 0x61, 0x73, 0x73, 0x5f, 0x63, 0x75, 0x5f, 0x5f, 0x63, 0x6f
        /*0054*/ 	.byte	0x71, 0x65, 0x62, 0x69, 0x30, 0x2f, 0x6b, 0x2e, 0x63, 0x75, 0x00
	.type		$str,@object
	.size		$str,($str$2 - $str)
$str:
        /*005f*/ 	.byte	0x74, 0x6f, 0x74, 0x61, 0x6c, 0x5f, 0x74, 0x69, 0x6c, 0x65, 0x5f, 0x64, 0x69, 0x6d, 0x5f, 0x78
        /*006f*/ 	.byte	0x20, 0x3d, 0x3d, 0x20, 0x62, 0x6c, 0x6f, 0x63, 0x6b, 0x44, 0x69, 0x6d, 0x2e, 0x78, 0x00
	.type		$str$2,@object
	.size		$str$2,($str$7 - $str$2)
$str$2:
        /*007e*/ 	.byte	0x74, 0x6f, 0x74, 0x61, 0x6c, 0x5f, 0x74, 0x69, 0x6c, 0x65, 0x5f, 0x64, 0x69, 0x6d, 0x5f, 0x79
        /*008e*/ 	.byte	0x20, 0x3d, 0x3d, 0x20, 0x62, 0x6c, 0x6f, 0x63, 0x6b, 0x44, 0x69, 0x6d, 0x2e, 0x79, 0x00
	.type		$str$7,@object
	.size		$str$7,($str$8 - $str$7)
$str$7:
        /*009d*/ 	.byte	0x47, 0x50, 0x55, 0x20, 0x74, 0x68, 0x72, 0x65, 0x61, 0x64, 0x5f, 0x63, 0x6f, 0x6d, 0x70, 0x75
        /*00ad*/ 	.byte	0x74, 0x65, 0x5f, 0x78, 0x20, 0x3d, 0x20, 0x25, 0x64, 0x2c, 0x20, 0x74, 0x68, 0x72, 0x65, 0x61
        /*00bd*/ 	.byte	0x64, 0x5f, 0x63, 0x6f, 0x6d, 0x70, 0x75, 0x74, 0x65, 0x5f, 0x79, 0x20, 0x3d, 0x20, 0x25, 0x64
        /*00cd*/ 	.byte	0x0a, 0x00
	.type		$str$8,@object
	.size		$str$8,($str$6 - $str$8)
$str$8:
        /*00cf*/ 	.byte	0x49, 0x4e, 0x42, 0x4f, 0x55, 0x4e, 0x44, 0x53, 0x28, 0x74, 0x68, 0x72, 0x65, 0x61, 0x64, 0x5f
        /*00df*/ 	.byte	0x63, 0x6f, 0x6d, 0x70, 0x75, 0x74, 0x65, 0x5f, 0x78, 0x2c, 0x20, 0x74, 0x68, 0x72, 0x65, 0x61
        /*00ef*/ 	.byte	0x64, 0x5f, 0x63, 0x6f, 0x6d, 0x70, 0x75, 0x74, 0x65, 0x5f, 0x79, 0x29, 0x20, 0x3d, 0x20, 0x25
        /*00ff*/ 	.byte	0x64, 0x0a, 0x00
	.type		$str$6,@object
	.size		$str$6,($str$5 - $str$6)
$str$6:
        /*0102*/ 	.byte	0x47, 0x50, 0x55, 0x20, 0x69, 0x64, 0x78, 0x5f, 0x73, 0x74, 0x65, 0x70, 0x20, 0x3d, 0x20, 0x25
        /*0112*/ 	.byte	0x64, 0x2c, 0x20, 0x6c, 0x6f, 0x63, 0x61, 0x6c, 0x5f, 0x74, 0x69, 0x6d, 0x65, 0x73, 0x74, 0x65
        /*0122*/ 	.byte	0x70, 0x20, 0x3d, 0x20, 0x25, 0x64, 0x2c, 0x20, 0x69, 0x6e, 0x69, 0x74, 0x5f, 0x74, 0x20, 0x3d
        /*0132*/ 	.byte	0x20, 0x25, 0x66, 0x2c, 0x20, 0x74, 0x20, 0x3d, 0x20, 0x25, 0x66, 0x0a, 0x00
	.type		$str$5,@object
	.size		$str$5,($str$3 - $str$5)
$str$5:
        /*013f*/ 	.byte	0x75, 0x31, 0x5f, 0x73, 0x68, 0x6d, 0x65, 0x6d, 0x5f, 0x69, 0x64, 0x78, 0x20, 0x3e, 0x3d, 0x20
        /*014f*/ 	.byte	0x30, 0x20, 0x26, 0x26, 0x20, 0x75, 0x31, 0x5f, 0x73, 0x68, 0x6d, 0x65, 0x6d, 0x5f, 0x69, 0x64
        /*015f*/ 	.byte	0x78, 0x20, 0x3c, 0x20, 0x74, 0x6f, 0x74, 0x61, 0x6c, 0x5f, 0x73, 0x68, 0x6d, 0x65, 0x6d, 0x5f
        /*016f*/ 	.byte	0x73, 0x69, 0x7a, 0x65, 0x5f, 0x65, 0x6c, 0x65, 0x6d, 0x65, 0x6e, 0x74, 0x73, 0x00
	.type		$str$3,@object
	.size		$str$3,($str$13 - $str$3)
$str$3:
        /*017d*/ 	.byte	0x75, 0x30, 0x5f, 0x73, 0x68, 0x6d, 0x65, 0x6d, 0x5f, 0x69, 0x64, 0x78, 0x20, 0x3e, 0x3d, 0x20
        /*018d*/ 	.byte	0x30, 0x20, 0x26, 0x26, 0x20, 0x75, 0x30, 0x5f, 0x73, 0x68, 0x6d, 0x65, 0x6d, 0x5f, 0x69, 0x64
        /*019d*/ 	.byte	0x78, 0x20, 0x3c, 0x20, 0x74, 0x6f, 0x74, 0x61, 0x6c, 0x5f, 0x73, 0x68, 0x6d, 0x65, 0x6d, 0x5f
        /*01ad*/ 	.byte	0x73, 0x69, 0x7a, 0x65, 0x5f, 0x65, 0x6c, 0x65, 0x6d, 0x65, 0x6e, 0x74, 0x73, 0x00
	.type		$str$13,@object
	.size		$str$13,($str$14 - $str$13)
$str$13:
        /*01bb*/ 	.byte	0x74, 0x68, 0x72, 0x65, 0x61, 0x64, 0x5f, 0x6c, 0x6f, 0x61, 0x64, 0x73, 0x74, 0x6f, 0x72, 0x65
        /*01cb*/ 	.byte	0x5f, 0x78, 0x20, 0x3d, 0x3d, 0x20, 0x44, 0x45, 0x42, 0x55, 0x47, 0x5f, 0x49, 0x44, 0x58, 0x5f
        /*01db*/ 	.byte	0x58, 0x20, 0x26, 0x26, 0x20, 0x74, 0x68, 0x72, 0x65, 0x61, 0x64, 0x5f, 0x6c, 0x6f, 0x61, 0x64
        /*01eb*/ 	.byte	0x73, 0x74, 0x6f, 0x72, 0x65, 0x5f, 0x79, 0x20, 0x3d, 0x3d, 0x20, 0x44, 0x45, 0x42, 0x55, 0x47
        /*01fb*/ 	.byte	0x5f, 0x49, 0x44, 0x58, 0x5f, 0x59, 0x00
	.type		$str$14,@object
	.size		$str$14,(__unnamed_2 - $str$14)
$str$14:
        /*0202*/ 	.byte	0x47, 0x50, 0x55, 0x20, 0x77, 0x72, 0x69, 0x74, 0x69, 0x6e, 0x67, 0x20, 0x62, 0x61, 0x63, 0x6b
        /*0212*/ 	.byte	0x20, 0x6f, 0x6e, 0x20, 0x6d, 0x61, 0x63, 0x72, 0x6f, 0x2d, 0x69, 0x74, 0x65, 0x72, 0x2d, 0x73
        /*0222*/ 	.byte	0x74, 0x61, 0x72, 0x74, 0x20, 0x25, 0x64, 0x3a, 0x20, 0x65, 0x78, 0x74, 0x72, 0x61, 0x30, 0x5b
        /*0232*/ 	.byte	0x25, 0x64, 0x5d, 0x20, 0x3d, 0x20, 0x25, 0x66, 0x20, 0x62, 0x79, 0x20, 0x72, 0x65, 0x61, 0x64
        /*0242*/ 	.byte	0x69, 0x6e, 0x67, 0x20, 0x73, 0x68, 0x6d, 0x65, 0x6d, 0x5b, 0x25, 0x64, 0x5d, 0x20, 0x3d, 0x20
        /*0252*/ 	.byte	0x25, 0x66, 0x0a, 0x00
	.type		__unnamed_2,@object
	.size		__unnamed_2,(__unnamed_1 - __unnamed_2)
__unnamed_2:
        /*0256*/ 	.byte	0x76, 0x6f, 0x69, 0x64, 0x20, 0x77, 0x61, 0x76, 0x65, 0x5f, 0x67, 0x70, 0x75, 0x5f, 0x73, 0x68
        /*0266*/ 	.byte	0x6d, 0x65, 0x6d, 0x5f, 0x6d, 0x75, 0x6c, 0x74, 0x69, 0x73, 0x74, 0x65, 0x70, 0x28, 0x66, 0x6c
        /*0276*/ 	.byte	0x6f, 0x61, 0x74, 0x2c, 0x20, 0x66, 0x6c, 0x6f, 0x61, 0x74, 0x20, 0x2a, 0x2c, 0x20, 0x66, 0x6c
        /*0286*/ 	.byte	0x6f, 0x61, 0x74, 0x20, 0x2a, 0x2c, 0x20, 0x66, 0x6c, 0x6f, 0x61, 0x74, 0x20, 0x2a, 0x2c, 0x20
        /*0296*/ 	.byte	0x66, 0x6c, 0x6f, 0x61, 0x74, 0x20, 0x2a, 0x2c, 0x20, 0x69, 0x6e, 0x74, 0x2c, 0x20, 0x69, 0x6e
        /*02a6*/ 	.byte	0x74, 0x2c, 0x20, 0x69, 0x6e, 0x74, 0x2c, 0x20, 0x69, 0x6e, 0x74, 0x2c, 0x20, 0x69, 0x6e, 0x74
        /*02b6*/ 	.byte	0x2c, 0x20, 0x69, 0x6e, 0x74, 0x2c, 0x20, 0x69, 0x6e, 0x74, 0x29, 0x20, 0x5b, 0x77, 0x69, 0x74
        /*02c6*/ 	.byte	0x68, 0x20, 0x53, 0x63, 0x65, 0x6e, 0x65, 0x20, 0x3d, 0x20, 0x44, 0x6f, 0x75, 0x62, 0x6c, 0x65
        /*02d6*/ 	.byte	0x53, 0x6c, 0x69, 0x74, 0x5d, 0x00
	.type		__unnamed_1,@object
	.size		__unnamed_1,($str$12 - __unnamed_1)
__unnamed_1:
        /* <DEDUP_REMOVED lines=9> */
	.type		$str$12,@object
	.size		$str$12,(.L_12 - $str$12)
$str$12:
        /* <DEDUP_REMOVED lines=66> */
        /*078c*/ 	.byte	0x5f, 0x78, 0x5d, 0x20, 0x3d, 0x20, 0x25, 0x66, 0x0a, 0x00
.L_12:


//--------------------- .nv.shared._Z19wave_gpu_naive_stepI20DoubleSlitSmallScaleEvfPfPKf --------------------------
	.section	.nv.shared._Z19wave_gpu_naive_stepI20DoubleSlitSmallScaleEvfPfPKf,"aw",@nobits
	.sectionflags	@""
	.align	16
	.zero		1024


//--------------------- .nv.shared.reserved.0     --------------------------
	.section	.nv.shared.reserved.0,"aw",@nobits
	.weak		__nv_reservedSMEM_offset_0_alias
	.size		__nv_reservedSMEM_offset_0_alias, 0, 64
	.other		__nv_reservedSMEM_offset_0_alias,@"STO_CUDA_RESERVED_SHARED STV_DEFAULT"
__nv_reservedSMEM_offset_0_alias:
	.zero		0
	.zero		64


//--------------------- .nv.shared._Z24wave_gpu_shmem_multistepI10DoubleSlitEvfPfS1_S1_S1_iiiiiii --------------------------
	.section	.nv.shared._Z24wave_gpu_shmem_multistepI10DoubleSlitEvfPfS1_S1_S1_iiiiiii,"aw",@nobits
	.sectionflags	@""
	.align	16
	.zero		1024


//--------------------- .nv.shared._Z19wave_gpu_naive_stepI10DoubleSlitEvfPfPKf --------------------------
	.section	.nv.shared._Z19wave_gpu_naive_stepI10DoubleSlitEvfPfPKf,"aw",@nobits
	.sectionflags	@""
	.align	16
	.zero		1024


//--------------------- .nv.shared._Z24wave_gpu_shmem_multistepI20DoubleSlitSmallScaleEvfPfS1_S1_S1_iiiiiii --------------------------
	.section	.nv.shared._Z24wave_gpu_shmem_multistepI20DoubleSlitSmallScaleEvfPfS1_S1_S1_iiiiiii,"aw",@nobits
	.sectionflags	@""
	.align	16
	.zero		1024


//--------------------- .nv.constant0._Z19wave_gpu_naive_stepI20DoubleSlitSmallScaleEvfPfPKf --------------------------
	.section	.nv.constant0._Z19wave_gpu_naive_stepI20DoubleSlitSmallScaleEvfPfPKf,"a",@progbits
	.sectionflags	@""
	.align	4
.nv.constant0._Z19wave_gpu_naive_stepI20DoubleSlitSmallScaleEvfPfPKf:
	.zero		920


//--------------------- .nv.constant0._Z24wave_gpu_shmem_multistepI10DoubleSlitEvfPfS1_S1_S1_iiiiiii --------------------------
	.section	.nv.constant0._Z24wave_gpu_shmem_multistepI10DoubleSlitEvfPfS1_S1_S1_iiiiiii,"a",@progbits
	.sectionflags	@""
	.align	4
.nv.constant0._Z24wave_gpu_shmem_multistepI10DoubleSlitEvfPfS1_S1_S1_iiiiiii:
	.zero		964


//--------------------- .nv.constant0._Z19wave_gpu_naive_stepI10DoubleSlitEvfPfPKf --------------------------
	.section	.nv.constant0._Z19wave_gpu_naive_stepI10DoubleSlitEvfPfPKf,"a",@progbits
	.sectionflags	@""
	.align	4
.nv.constant0._Z19wave_gpu_naive_stepI10DoubleSlitEvfPfPKf:
	.zero		920


//--------------------- .nv.constant0._Z24wave_gpu_shmem_multistepI20DoubleSlitSmallScaleEvfPfS1_S1_S1_iiiiiii --------------------------
	.section	.nv.constant0._Z24wave_gpu_shmem_multistepI20DoubleSlitSmallScaleEvfPfS1_S1_S1_iiiiiii,"a",@progbits
	.sectionflags	@""
	.align	4
.nv.constant0._Z24wave_gpu_shmem_multistepI20DoubleSlitSmallScaleEvfPfS1_S1_S1_iiiiiii:
	.zero		964


//--------------------- SYMBOLS --------------------------

	.type		.nv.reservedSmem.offset0,@object
	.size		.nv.reservedSmem.offset0,0x4
	.type		.nv.reservedSmem.cap,@object
	.size		.nv.reservedSmem.cap,0x4
	.type		vprintf,@function
	.type		__assertfail,@function
